//
// Generated by NVIDIA NVVM Compiler
//
// Compiler Build ID: CL-36424714
// Cuda compilation tools, release 13.0, V13.0.88
// Based on NVVM 20.0.0
//

.version 9.0
.target sm_100
.address_size 64

	// .globl	_Z6updatePfiPA2_fiiS_f
.extern .func  (.param .b32 func_retval0) vprintf
(
	.param .b64 vprintf_param_0,
	.param .b64 vprintf_param_1
)
;
.extern .func  (.param .b64 func_retval0) malloc
(
	.param .b64 malloc_param_0
)
;
.extern .func free
(
	.param .b64 free_param_0
)
;
.global .align 1 .b8 $str[20] = {61, 61, 61, 66, 69, 70, 79, 82, 69, 61, 61, 61, 32, 37, 100, 32, 37, 100, 10};
.global .align 1 .b8 $str$1[4] = {37, 102, 10};
.global .align 1 .b8 $str$2[7] = {61, 61, 61, 61, 61, 10};
.global .align 1 .b8 $str$3[13] = {61, 61, 61, 65, 70, 84, 69, 82, 61, 61, 61, 10};
.global .align 1 .b8 $str$4[10] = {67, 111, 115, 116, 58, 32, 37, 102, 10};
.global .align 1 .b8 $str$5[7] = {37, 100, 32, 37, 100, 10};

.visible .entry _Z6updatePfiPA2_fiiS_f(
	.param .u64 .ptr .align 1 _Z6updatePfiPA2_fiiS_f_param_0,
	.param .u32 _Z6updatePfiPA2_fiiS_f_param_1,
	.param .u64 .ptr .align 1 _Z6updatePfiPA2_fiiS_f_param_2,
	.param .u32 _Z6updatePfiPA2_fiiS_f_param_3,
	.param .u32 _Z6updatePfiPA2_fiiS_f_param_4,
	.param .u64 .ptr .align 1 _Z6updatePfiPA2_fiiS_f_param_5,
	.param .f32 _Z6updatePfiPA2_fiiS_f_param_6
)
{
	.local .align 8 .b8 	__local_depot0[8];
	.reg .b64 	%SP;
	.reg .b64 	%SPL;
	.reg .pred 	%p<121>;
	.reg .b16 	%rs<15>;
	.reg .b32 	%r<490>;
	.reg .b32 	%f<406>;
	.reg .b64 	%rd<311>;
	.reg .b64 	%fd<161>;

	mov.u64 	%SPL, __local_depot0;
	cvta.local.u64 	%SP, %SPL;
	ld.param.u64 	%rd37, [_Z6updatePfiPA2_fiiS_f_param_0];
	ld.param.u64 	%rd38, [_Z6updatePfiPA2_fiiS_f_param_2];
	ld.param.u32 	%r129, [_Z6updatePfiPA2_fiiS_f_param_4];
	ld.param.u64 	%rd39, [_Z6updatePfiPA2_fiiS_f_param_5];
	cvta.to.global.u64 	%rd1, %rd37;
	cvta.to.global.u64 	%rd2, %rd39;
	cvta.to.global.u64 	%rd3, %rd38;
	add.u64 	%rd4, %SPL, 0;
	setp.eq.s32 	%p2, %r129, 0;
	@%p2 bra 	$L__BB0_160;
	ld.param.u32 	%r438, [_Z6updatePfiPA2_fiiS_f_param_1];
	mov.u32 	%r131, %ctaid.x;
	mov.u32 	%r132, %ctaid.y;
	mov.u32 	%r133, %nctaid.x;
	mad.lo.s32 	%r134, %r132, %r133, %r131;
	mov.u32 	%r135, %ntid.x;
	mov.u32 	%r136, %ntid.y;
	mov.u32 	%r137, %tid.y;
	mov.u32 	%r138, %tid.x;
	mad.lo.s32 	%r139, %r134, %r136, %r137;
	mad.lo.s32 	%r1, %r139, %r135, %r138;
	mul.lo.s32 	%r2, %r1, %r438;
	setp.lt.s32 	%p3, %r438, 1;
	mov.b32 	%r452, 0;
	@%p3 bra 	$L__BB0_8;
	ld.param.u32 	%r442, [_Z6updatePfiPA2_fiiS_f_param_3];
	ld.param.u32 	%r439, [_Z6updatePfiPA2_fiiS_f_param_1];
	ld.global.f32 	%f18, [%rd1+16];
	cvt.rzi.s32.f32 	%r142, %f18;
	mad.lo.s32 	%r3, %r142, 6, 6;
	max.s32 	%r143, %r442, %r2;
	sub.s32 	%r144, %r143, %r2;
	add.s32 	%r145, %r439, -1;
	min.u32 	%r146, %r144, %r145;
	add.s32 	%r4, %r146, 1;
	and.b32  	%r5, %r4, 3;
	setp.lt.u32 	%p4, %r146, 3;
	mov.b32 	%r449, 0;
	mov.u32 	%r452, %r449;
	@%p4 bra 	$L__BB0_5;
	and.b32  	%r449, %r4, -4;
	mov.b32 	%r444, 0;
	mul.wide.s32 	%rd43, %r3, 4;
	mov.u32 	%r452, %r444;
$L__BB0_4:
	add.s32 	%r148, %r444, %r2;
	mul.lo.s32 	%r149, %r3, %r148;
	mul.wide.s32 	%rd41, %r149, 4;
	add.s64 	%rd42, %rd1, %rd41;
	ld.global.f32 	%f19, [%rd42+20];
	cvt.rzi.s32.f32 	%r150, %f19;
	max.s32 	%r151, %r150, %r452;
	add.s64 	%rd44, %rd42, %rd43;
	ld.global.f32 	%f20, [%rd44+20];
	cvt.rzi.s32.f32 	%r152, %f20;
	max.s32 	%r153, %r152, %r151;
	add.s64 	%rd45, %rd44, %rd43;
	ld.global.f32 	%f21, [%rd45+20];
	cvt.rzi.s32.f32 	%r154, %f21;
	max.s32 	%r155, %r154, %r153;
	add.s64 	%rd46, %rd45, %rd43;
	ld.global.f32 	%f22, [%rd46+20];
	cvt.rzi.s32.f32 	%r156, %f22;
	max.s32 	%r452, %r156, %r155;
	add.s32 	%r444, %r444, 4;
	setp.ne.s32 	%p5, %r444, %r449;
	@%p5 bra 	$L__BB0_4;
$L__BB0_5:
	setp.eq.s32 	%p6, %r5, 0;
	@%p6 bra 	$L__BB0_8;
	mov.b32 	%r451, 0;
$L__BB0_7:
	.pragma "nounroll";
	add.s32 	%r158, %r449, %r2;
	mul.lo.s32 	%r159, %r3, %r158;
	mul.wide.s32 	%rd47, %r159, 4;
	add.s64 	%rd48, %rd1, %rd47;
	ld.global.f32 	%f23, [%rd48+20];
	cvt.rzi.s32.f32 	%r160, %f23;
	max.s32 	%r452, %r160, %r452;
	add.s32 	%r449, %r449, 1;
	add.s32 	%r451, %r451, 1;
	setp.ne.s32 	%p7, %r451, %r5;
	@%p7 bra 	$L__BB0_7;
$L__BB0_8:
	add.s32 	%r21, %r452, %r129;
	mul.lo.s32 	%r161, %r129, %r452;
	shl.b32 	%r162, %r161, 2;
	add.s32 	%r163, %r162, %r21;
	shl.b32 	%r22, %r163, 2;
	setp.lt.s32 	%p8, %r22, 1;
	@%p8 bra 	$L__BB0_10;
	cvt.u64.u32 	%rd50, %r22;
	{ // callseq 0, 0
	.param .b64 param0;
	st.param.b64 	[param0], %rd50;
	.param .b64 retval0;
	call.uni (retval0), 
	malloc, 
	(
	param0
	);
	ld.param.b64 	%rd307, [retval0];
	} // callseq 0
	mul.wide.s32 	%rd52, %r21, 4;
	add.s64 	%rd308, %rd307, %rd52;
	mul.lo.s32 	%r165, %r161, 3;
	mul.wide.s32 	%rd53, %r165, 4;
	add.s64 	%rd309, %rd308, %rd53;
$L__BB0_10:
	ld.param.u32 	%r440, [_Z6updatePfiPA2_fiiS_f_param_1];
	setp.lt.s32 	%p9, %r440, 1;
	@%p9 bra 	$L__BB0_158;
	mul.wide.s32 	%rd54, %r129, 4;
	add.s64 	%rd11, %rd307, %rd54;
	mov.f64 	%fd21, 0d401921FB54442EEA;
	{
	.reg .b32 %temp; 
	mov.b64 	{%temp, %r167}, %fd21;
	}
	{
	.reg .b32 %temp; 
	mov.b64 	{%r168, %temp}, %fd21;
	}
	setp.lt.s32 	%p10, %r167, 1048576;
	mov.f64 	%fd22, 0d437921FB54442EEA;
	{
	.reg .b32 %temp; 
	mov.b64 	{%temp, %r169}, %fd22;
	}
	{
	.reg .b32 %temp; 
	mov.b64 	{%r170, %temp}, %fd22;
	}
	mov.b32 	%r171, 1127219200;
	mov.b32 	%r172, -2147483648;
	mov.b64 	%fd1, {%r172, %r171};
	add.s32 	%r23, %r129, -1;
	and.b32  	%r24, %r129, 15;
	and.b32  	%r25, %r129, 7;
	and.b32  	%r26, %r129, 3;
	selp.b32 	%r173, %r169, %r167, %p10;
	selp.b32 	%r174, %r170, %r168, %p10;
	add.s32 	%r27, %r173, -1;
	selp.f64 	%fd23, 0d437921FB54442EEA, 0d401921FB54442EEA, %p10;
	fma.rn.f64 	%fd24, %fd23, 0d7FF0000000000000, 0d7FF0000000000000;
	{
	.reg .b32 %temp; 
	mov.b64 	{%temp, %r175}, %fd23;
	}
	and.b32  	%r176, %r175, 2147483647;
	setp.eq.s32 	%p11, %r176, 0;
	selp.f64 	%fd2, 0dFFF0000000000000, %fd24, %p11;
	selp.b32 	%r177, -1077, -1023, %p10;
	shr.u32 	%r178, %r173, 20;
	add.s32 	%r28, %r177, %r178;
	and.b32  	%r179, %r173, 1048575;
	or.b32  	%r29, %r179, 1072693248;
	mov.b64 	%fd3, {%r174, %r29};
	{
	.reg .b32 %temp; 
	mov.b64 	{%r180, %temp}, %fd3;
	}
	{
	.reg .b32 %temp; 
	mov.b64 	{%temp, %r181}, %fd3;
	}
	add.s32 	%r182, %r181, -1048576;
	mov.b64 	%fd4, {%r180, %r182};
	and.b32  	%r30, %r129, 2147483640;
	mov.b32 	%r453, 0;
$L__BB0_12:
	ld.param.u32 	%r443, [_Z6updatePfiPA2_fiiS_f_param_3];
	add.s32 	%r32, %r453, %r2;
	setp.ge.s32 	%p12, %r32, %r443;
	@%p12 bra 	$L__BB0_160;
	ld.param.u64 	%rd306, [_Z6updatePfiPA2_fiiS_f_param_0];
	and.b32  	%r33, %r129, 1;
	cvta.to.global.u64 	%rd55, %rd306;
	ld.global.f32 	%f24, [%rd55+16];
	cvt.rzi.s32.f32 	%r183, %f24;
	mad.lo.s32 	%r184, %r183, 6, 6;
	mul.lo.s32 	%r185, %r184, %r32;
	mul.wide.s32 	%rd56, %r185, 4;
	add.s64 	%rd12, %rd55, %rd56;
	ld.global.f32 	%f25, [%rd12+20];
	cvt.rzi.s32.f32 	%r34, %f25;
	setp.ne.s32 	%p13, %r34, 0;
	@%p13 bra 	$L__BB0_23;
	setp.lt.s32 	%p113, %r129, 1;
	@%p113 bra 	$L__BB0_157;
	setp.lt.u32 	%p114, %r23, 3;
	mov.b32 	%r487, 0;
	@%p114 bra 	$L__BB0_18;
	mov.b32 	%r454, 0;
$L__BB0_17:
	.pragma "nounroll";
	ld.global.f32 	%f311, [%rd12];
	ld.global.f32 	%f312, [%rd12+4];
	mul.wide.u32 	%rd251, %r454, 8;
	add.s64 	%rd252, %rd3, %rd251;
	ld.global.f32 	%f313, [%rd252];
	add.f32 	%f314, %f311, %f313;
	ld.global.f32 	%f315, [%rd252+4];
	add.f32 	%f316, %f312, %f315;
	ld.global.f32 	%f317, [%rd12+20];
	cvt.rzi.s32.f32 	%r396, %f317;
	add.s32 	%r397, %r396, 1;
	cvt.rn.f32.s32 	%f318, %r397;
	st.global.f32 	[%rd12+20], %f318;
	shl.b32 	%r398, %r396, 1;
	mul.wide.s32 	%rd253, %r398, 4;
	add.s64 	%rd254, %rd12, %rd253;
	ld.global.f32 	%f319, [%rd12+16];
	cvt.rzi.s32.f32 	%r399, %f319;
	shl.b32 	%r400, %r399, 1;
	cvt.s64.s32 	%rd255, %r400;
	shl.b32 	%r401, %r396, 2;
	cvt.s64.s32 	%rd256, %r401;
	add.s64 	%rd257, %rd255, %rd256;
	shl.b64 	%rd258, %rd257, 2;
	add.s64 	%rd259, %rd12, %rd258;
	st.global.f32 	[%rd254+24], %f314;
	st.global.f32 	[%rd254+28], %f316;
	ld.global.f32 	%f320, [%rd2];
	st.global.f32 	[%rd259+24], %f320;
	ld.global.f32 	%f321, [%rd2+4];
	st.global.f32 	[%rd259+28], %f321;
	ld.global.f32 	%f322, [%rd2+8];
	st.global.f32 	[%rd259+32], %f322;
	ld.global.f32 	%f323, [%rd2+12];
	st.global.f32 	[%rd259+36], %f323;
	ld.global.f32 	%f324, [%rd12];
	ld.global.f32 	%f325, [%rd12+4];
	ld.global.f32 	%f326, [%rd252+8];
	add.f32 	%f327, %f324, %f326;
	ld.global.f32 	%f328, [%rd252+12];
	add.f32 	%f329, %f325, %f328;
	ld.global.f32 	%f330, [%rd12+20];
	cvt.rzi.s32.f32 	%r402, %f330;
	add.s32 	%r403, %r402, 1;
	cvt.rn.f32.s32 	%f331, %r403;
	st.global.f32 	[%rd12+20], %f331;
	shl.b32 	%r404, %r402, 1;
	mul.wide.s32 	%rd260, %r404, 4;
	add.s64 	%rd261, %rd12, %rd260;
	ld.global.f32 	%f332, [%rd12+16];
	cvt.rzi.s32.f32 	%r405, %f332;
	shl.b32 	%r406, %r405, 1;
	cvt.s64.s32 	%rd262, %r406;
	shl.b32 	%r407, %r402, 2;
	cvt.s64.s32 	%rd263, %r407;
	add.s64 	%rd264, %rd262, %rd263;
	shl.b64 	%rd265, %rd264, 2;
	add.s64 	%rd266, %rd12, %rd265;
	st.global.f32 	[%rd261+24], %f327;
	st.global.f32 	[%rd261+28], %f329;
	ld.global.f32 	%f333, [%rd2];
	st.global.f32 	[%rd266+24], %f333;
	ld.global.f32 	%f334, [%rd2+4];
	st.global.f32 	[%rd266+28], %f334;
	ld.global.f32 	%f335, [%rd2+8];
	st.global.f32 	[%rd266+32], %f335;
	ld.global.f32 	%f336, [%rd2+12];
	st.global.f32 	[%rd266+36], %f336;
	ld.global.f32 	%f337, [%rd12];
	ld.global.f32 	%f338, [%rd12+4];
	ld.global.f32 	%f339, [%rd252+16];
	add.f32 	%f340, %f337, %f339;
	ld.global.f32 	%f341, [%rd252+20];
	add.f32 	%f342, %f338, %f341;
	ld.global.f32 	%f343, [%rd12+20];
	cvt.rzi.s32.f32 	%r408, %f343;
	add.s32 	%r409, %r408, 1;
	cvt.rn.f32.s32 	%f344, %r409;
	st.global.f32 	[%rd12+20], %f344;
	shl.b32 	%r410, %r408, 1;
	mul.wide.s32 	%rd267, %r410, 4;
	add.s64 	%rd268, %rd12, %rd267;
	ld.global.f32 	%f345, [%rd12+16];
	cvt.rzi.s32.f32 	%r411, %f345;
	shl.b32 	%r412, %r411, 1;
	cvt.s64.s32 	%rd269, %r412;
	shl.b32 	%r413, %r408, 2;
	cvt.s64.s32 	%rd270, %r413;
	add.s64 	%rd271, %rd269, %rd270;
	shl.b64 	%rd272, %rd271, 2;
	add.s64 	%rd273, %rd12, %rd272;
	st.global.f32 	[%rd268+24], %f340;
	st.global.f32 	[%rd268+28], %f342;
	ld.global.f32 	%f346, [%rd2];
	st.global.f32 	[%rd273+24], %f346;
	ld.global.f32 	%f347, [%rd2+4];
	st.global.f32 	[%rd273+28], %f347;
	ld.global.f32 	%f348, [%rd2+8];
	st.global.f32 	[%rd273+32], %f348;
	ld.global.f32 	%f349, [%rd2+12];
	st.global.f32 	[%rd273+36], %f349;
	ld.global.f32 	%f350, [%rd12];
	ld.global.f32 	%f351, [%rd12+4];
	ld.global.f32 	%f352, [%rd252+24];
	add.f32 	%f353, %f350, %f352;
	ld.global.f32 	%f354, [%rd252+28];
	add.f32 	%f355, %f351, %f354;
	ld.global.f32 	%f356, [%rd12+20];
	cvt.rzi.s32.f32 	%r414, %f356;
	add.s32 	%r415, %r414, 1;
	cvt.rn.f32.s32 	%f357, %r415;
	st.global.f32 	[%rd12+20], %f357;
	shl.b32 	%r416, %r414, 1;
	mul.wide.s32 	%rd274, %r416, 4;
	add.s64 	%rd275, %rd12, %rd274;
	ld.global.f32 	%f358, [%rd12+16];
	cvt.rzi.s32.f32 	%r417, %f358;
	shl.b32 	%r418, %r417, 1;
	cvt.s64.s32 	%rd276, %r418;
	shl.b32 	%r419, %r414, 2;
	cvt.s64.s32 	%rd277, %r419;
	add.s64 	%rd278, %rd276, %rd277;
	shl.b64 	%rd279, %rd278, 2;
	add.s64 	%rd280, %rd12, %rd279;
	st.global.f32 	[%rd275+24], %f353;
	st.global.f32 	[%rd275+28], %f355;
	ld.global.f32 	%f359, [%rd2];
	st.global.f32 	[%rd280+24], %f359;
	ld.global.f32 	%f360, [%rd2+4];
	st.global.f32 	[%rd280+28], %f360;
	ld.global.f32 	%f361, [%rd2+8];
	st.global.f32 	[%rd280+32], %f361;
	ld.global.f32 	%f362, [%rd2+12];
	st.global.f32 	[%rd280+36], %f362;
	add.s32 	%r454, %r454, 4;
	and.b32  	%r487, %r129, 2147483644;
	setp.eq.s32 	%p115, %r454, %r487;
	@%p115 bra 	$L__BB0_18;
	bra.uni 	$L__BB0_17;
$L__BB0_18:
	setp.eq.s32 	%p116, %r26, 0;
	@%p116 bra 	$L__BB0_157;
	setp.eq.s32 	%p117, %r26, 1;
	@%p117 bra 	$L__BB0_21;
	ld.global.f32 	%f363, [%rd12];
	ld.global.f32 	%f364, [%rd12+4];
	mul.wide.u32 	%rd281, %r487, 8;
	add.s64 	%rd282, %rd3, %rd281;
	ld.global.f32 	%f365, [%rd282];
	add.f32 	%f366, %f363, %f365;
	ld.global.f32 	%f367, [%rd282+4];
	add.f32 	%f368, %f364, %f367;
	ld.global.f32 	%f369, [%rd12+20];
	cvt.rzi.s32.f32 	%r420, %f369;
	add.s32 	%r421, %r420, 1;
	cvt.rn.f32.s32 	%f370, %r421;
	st.global.f32 	[%rd12+20], %f370;
	shl.b32 	%r422, %r420, 1;
	mul.wide.s32 	%rd283, %r422, 4;
	add.s64 	%rd284, %rd12, %rd283;
	ld.global.f32 	%f371, [%rd12+16];
	cvt.rzi.s32.f32 	%r423, %f371;
	shl.b32 	%r424, %r423, 1;
	cvt.s64.s32 	%rd285, %r424;
	shl.b32 	%r425, %r420, 2;
	cvt.s64.s32 	%rd286, %r425;
	add.s64 	%rd287, %rd285, %rd286;
	shl.b64 	%rd288, %rd287, 2;
	add.s64 	%rd289, %rd12, %rd288;
	st.global.f32 	[%rd284+24], %f366;
	st.global.f32 	[%rd284+28], %f368;
	ld.global.f32 	%f372, [%rd2];
	st.global.f32 	[%rd289+24], %f372;
	ld.global.f32 	%f373, [%rd2+4];
	st.global.f32 	[%rd289+28], %f373;
	ld.global.f32 	%f374, [%rd2+8];
	st.global.f32 	[%rd289+32], %f374;
	ld.global.f32 	%f375, [%rd2+12];
	st.global.f32 	[%rd289+36], %f375;
	ld.global.f32 	%f376, [%rd12];
	ld.global.f32 	%f377, [%rd12+4];
	ld.global.f32 	%f378, [%rd282+8];
	add.f32 	%f379, %f376, %f378;
	ld.global.f32 	%f380, [%rd282+12];
	add.f32 	%f381, %f377, %f380;
	ld.global.f32 	%f382, [%rd12+20];
	cvt.rzi.s32.f32 	%r426, %f382;
	add.s32 	%r427, %r426, 1;
	cvt.rn.f32.s32 	%f383, %r427;
	st.global.f32 	[%rd12+20], %f383;
	shl.b32 	%r428, %r426, 1;
	mul.wide.s32 	%rd290, %r428, 4;
	add.s64 	%rd291, %rd12, %rd290;
	ld.global.f32 	%f384, [%rd12+16];
	cvt.rzi.s32.f32 	%r429, %f384;
	shl.b32 	%r430, %r429, 1;
	cvt.s64.s32 	%rd292, %r430;
	shl.b32 	%r431, %r426, 2;
	cvt.s64.s32 	%rd293, %r431;
	add.s64 	%rd294, %rd292, %rd293;
	shl.b64 	%rd295, %rd294, 2;
	add.s64 	%rd296, %rd12, %rd295;
	st.global.f32 	[%rd291+24], %f379;
	st.global.f32 	[%rd291+28], %f381;
	ld.global.f32 	%f385, [%rd2];
	st.global.f32 	[%rd296+24], %f385;
	ld.global.f32 	%f386, [%rd2+4];
	st.global.f32 	[%rd296+28], %f386;
	ld.global.f32 	%f387, [%rd2+8];
	st.global.f32 	[%rd296+32], %f387;
	ld.global.f32 	%f388, [%rd2+12];
	st.global.f32 	[%rd296+36], %f388;
	add.s32 	%r487, %r487, 2;
$L__BB0_21:
	setp.eq.s32 	%p118, %r33, 0;
	@%p118 bra 	$L__BB0_157;
	ld.global.f32 	%f389, [%rd12];
	ld.global.f32 	%f390, [%rd12+4];
	mul.wide.u32 	%rd297, %r487, 8;
	add.s64 	%rd298, %rd3, %rd297;
	ld.global.f32 	%f391, [%rd298];
	add.f32 	%f392, %f389, %f391;
	ld.global.f32 	%f393, [%rd298+4];
	add.f32 	%f394, %f390, %f393;
	ld.global.f32 	%f395, [%rd12+20];
	cvt.rzi.s32.f32 	%r432, %f395;
	add.s32 	%r433, %r432, 1;
	cvt.rn.f32.s32 	%f396, %r433;
	st.global.f32 	[%rd12+20], %f396;
	shl.b32 	%r434, %r432, 1;
	mul.wide.s32 	%rd299, %r434, 4;
	add.s64 	%rd300, %rd12, %rd299;
	ld.global.f32 	%f397, [%rd12+16];
	cvt.rzi.s32.f32 	%r435, %f397;
	shl.b32 	%r436, %r435, 1;
	cvt.s64.s32 	%rd301, %r436;
	shl.b32 	%r437, %r432, 2;
	cvt.s64.s32 	%rd302, %r437;
	add.s64 	%rd303, %rd301, %rd302;
	shl.b64 	%rd304, %rd303, 2;
	add.s64 	%rd305, %rd12, %rd304;
	st.global.f32 	[%rd300+24], %f392;
	st.global.f32 	[%rd300+28], %f394;
	ld.global.f32 	%f398, [%rd2];
	st.global.f32 	[%rd305+24], %f398;
	ld.global.f32 	%f399, [%rd2+4];
	st.global.f32 	[%rd305+28], %f399;
	ld.global.f32 	%f400, [%rd2+8];
	st.global.f32 	[%rd305+32], %f400;
	ld.global.f32 	%f401, [%rd2+12];
	st.global.f32 	[%rd305+36], %f401;
	bra.uni 	$L__BB0_157;
$L__BB0_23:
	setp.lt.s32 	%p14, %r129, 1;
	@%p14 bra 	$L__BB0_37;
	setp.lt.u32 	%p15, %r23, 15;
	mov.b32 	%r455, 0;
	@%p15 bra 	$L__BB0_27;
	and.b32  	%r455, %r129, 2147483632;
	neg.s32 	%r458, %r455;
	add.s64 	%rd310, %rd307, 7;
$L__BB0_26:
	.pragma "nounroll";
	mov.b16 	%rs1, 0;
	st.u8 	[%rd310+-7], %rs1;
	st.u8 	[%rd310+-6], %rs1;
	st.u8 	[%rd310+-5], %rs1;
	st.u8 	[%rd310+-4], %rs1;
	st.u8 	[%rd310+-3], %rs1;
	st.u8 	[%rd310+-2], %rs1;
	st.u8 	[%rd310+-1], %rs1;
	st.u8 	[%rd310], %rs1;
	st.u8 	[%rd310+1], %rs1;
	st.u8 	[%rd310+2], %rs1;
	st.u8 	[%rd310+3], %rs1;
	st.u8 	[%rd310+4], %rs1;
	st.u8 	[%rd310+5], %rs1;
	st.u8 	[%rd310+6], %rs1;
	st.u8 	[%rd310+7], %rs1;
	st.u8 	[%rd310+8], %rs1;
	add.s32 	%r458, %r458, 16;
	add.s64 	%rd310, %rd310, 16;
	setp.eq.s32 	%p16, %r458, 0;
	@%p16 bra 	$L__BB0_27;
	bra.uni 	$L__BB0_26;
$L__BB0_27:
	setp.eq.s32 	%p17, %r24, 0;
	@%p17 bra 	$L__BB0_37;
	add.s32 	%r188, %r24, -1;
	setp.lt.u32 	%p18, %r188, 7;
	@%p18 bra 	$L__BB0_30;
	cvt.u64.u32 	%rd57, %r455;
	add.s64 	%rd58, %rd307, %rd57;
	mov.b16 	%rs2, 0;
	st.u8 	[%rd58], %rs2;
	st.u8 	[%rd58+1], %rs2;
	st.u8 	[%rd58+2], %rs2;
	st.u8 	[%rd58+3], %rs2;
	st.u8 	[%rd58+4], %rs2;
	st.u8 	[%rd58+5], %rs2;
	st.u8 	[%rd58+6], %rs2;
	st.u8 	[%rd58+7], %rs2;
	add.s32 	%r455, %r455, 8;
$L__BB0_30:
	setp.eq.s32 	%p19, %r25, 0;
	@%p19 bra 	$L__BB0_37;
	add.s32 	%r189, %r25, -1;
	setp.lt.u32 	%p20, %r189, 3;
	@%p20 bra 	$L__BB0_33;
	cvt.u64.u32 	%rd59, %r455;
	add.s64 	%rd60, %rd307, %rd59;
	mov.b16 	%rs3, 0;
	st.u8 	[%rd60], %rs3;
	st.u8 	[%rd60+1], %rs3;
	st.u8 	[%rd60+2], %rs3;
	st.u8 	[%rd60+3], %rs3;
	add.s32 	%r455, %r455, 4;
$L__BB0_33:
	setp.eq.s32 	%p21, %r26, 0;
	@%p21 bra 	$L__BB0_37;
	setp.eq.s32 	%p22, %r26, 1;
	cvt.u64.u32 	%rd61, %r455;
	add.s64 	%rd14, %rd307, %rd61;
	mov.b16 	%rs4, 0;
	st.u8 	[%rd14], %rs4;
	@%p22 bra 	$L__BB0_37;
	setp.eq.s32 	%p23, %r26, 2;
	mov.b16 	%rs5, 0;
	st.u8 	[%rd14+1], %rs5;
	@%p23 bra 	$L__BB0_37;
	mov.b16 	%rs6, 0;
	st.u8 	[%rd14+2], %rs6;
$L__BB0_37:
	setp.lt.s32 	%p24, %r34, 1;
	@%p24 bra 	$L__BB0_51;
	and.b32  	%r44, %r34, 15;
	setp.lt.u32 	%p25, %r34, 16;
	mov.b32 	%r460, 0;
	@%p25 bra 	$L__BB0_41;
	and.b32  	%r460, %r34, 2147483632;
	mov.b32 	%r459, 0;
$L__BB0_40:
	.pragma "nounroll";
	mul.wide.u32 	%rd62, %r459, 4;
	add.s64 	%rd63, %rd11, %rd62;
	mov.b32 	%r192, -1;
	st.u32 	[%rd63], %r192;
	st.u32 	[%rd63+4], %r192;
	st.u32 	[%rd63+8], %r192;
	st.u32 	[%rd63+12], %r192;
	st.u32 	[%rd63+16], %r192;
	st.u32 	[%rd63+20], %r192;
	st.u32 	[%rd63+24], %r192;
	st.u32 	[%rd63+28], %r192;
	st.u32 	[%rd63+32], %r192;
	st.u32 	[%rd63+36], %r192;
	st.u32 	[%rd63+40], %r192;
	st.u32 	[%rd63+44], %r192;
	st.u32 	[%rd63+48], %r192;
	st.u32 	[%rd63+52], %r192;
	st.u32 	[%rd63+56], %r192;
	st.u32 	[%rd63+60], %r192;
	add.s32 	%r459, %r459, 16;
	setp.ne.s32 	%p26, %r459, %r460;
	@%p26 bra 	$L__BB0_40;
$L__BB0_41:
	setp.eq.s32 	%p27, %r44, 0;
	@%p27 bra 	$L__BB0_51;
	and.b32  	%r52, %r34, 7;
	setp.lt.u32 	%p28, %r44, 8;
	@%p28 bra 	$L__BB0_44;
	mul.wide.u32 	%rd64, %r460, 4;
	add.s64 	%rd65, %rd11, %rd64;
	mov.b32 	%r193, -1;
	st.u32 	[%rd65], %r193;
	st.u32 	[%rd65+4], %r193;
	st.u32 	[%rd65+8], %r193;
	st.u32 	[%rd65+12], %r193;
	st.u32 	[%rd65+16], %r193;
	st.u32 	[%rd65+20], %r193;
	st.u32 	[%rd65+24], %r193;
	st.u32 	[%rd65+28], %r193;
	add.s32 	%r460, %r460, 8;
$L__BB0_44:
	setp.eq.s32 	%p29, %r52, 0;
	@%p29 bra 	$L__BB0_51;
	and.b32  	%r55, %r34, 3;
	setp.lt.u32 	%p30, %r52, 4;
	@%p30 bra 	$L__BB0_47;
	mul.wide.u32 	%rd66, %r460, 4;
	add.s64 	%rd67, %rd11, %rd66;
	mov.b32 	%r194, -1;
	st.u32 	[%rd67], %r194;
	st.u32 	[%rd67+4], %r194;
	st.u32 	[%rd67+8], %r194;
	st.u32 	[%rd67+12], %r194;
	add.s32 	%r460, %r460, 4;
$L__BB0_47:
	setp.eq.s32 	%p31, %r55, 0;
	@%p31 bra 	$L__BB0_51;
	mul.wide.u32 	%rd68, %r460, 4;
	add.s64 	%rd17, %rd11, %rd68;
	mov.b32 	%r195, -1;
	st.u32 	[%rd17], %r195;
	setp.eq.s32 	%p32, %r55, 1;
	@%p32 bra 	$L__BB0_51;
	mov.b32 	%r196, -1;
	st.u32 	[%rd17+4], %r196;
	setp.eq.s32 	%p33, %r55, 2;
	@%p33 bra 	$L__BB0_51;
	mov.b32 	%r197, -1;
	st.u32 	[%rd17+8], %r197;
$L__BB0_51:
	min.s32 	%r198, %r34, %r129;
	setp.lt.s32 	%p1, %r198, 1;
	@%p1 bra 	$L__BB0_61;
	ld.global.f32 	%f1, [%rd12];
	ld.global.f32 	%f2, [%rd12+4];
	ld.global.f32 	%f26, [%rd12+16];
	cvt.rzi.s32.f32 	%r200, %f26;
	shl.b32 	%r201, %r200, 1;
	cvt.s64.s32 	%rd18, %r201;
	mov.b32 	%r463, 0;
$L__BB0_53:
	shl.b32 	%r203, %r463, 1;
	mul.wide.u32 	%rd69, %r203, 4;
	add.s64 	%rd19, %rd12, %rd69;
	shl.b32 	%r204, %r463, 2;
	cvt.u64.u32 	%rd70, %r204;
	add.s64 	%rd71, %rd18, %rd70;
	shl.b64 	%rd72, %rd71, 2;
	add.s64 	%rd20, %rd12, %rd72;
	mul.lo.s32 	%r59, %r463, %r129;
	mov.b32 	%r464, 0;
$L__BB0_54:
	setp.gt.u32 	%p34, %r27, 2146435070;
	ld.global.f32 	%f27, [%rd19+24];
	sub.f32 	%f28, %f27, %f1;
	ld.global.f32 	%f29, [%rd19+28];
	sub.f32 	%f30, %f29, %f2;
	ld.global.f32 	%f31, [%rd20+24];
	ld.global.f32 	%f32, [%rd2];
	add.f32 	%f33, %f31, %f32;
	ld.global.f32 	%f34, [%rd20+28];
	ld.global.f32 	%f35, [%rd2+4];
	add.f32 	%f36, %f34, %f35;
	mul.wide.u32 	%rd73, %r464, 8;
	add.s64 	%rd74, %rd3, %rd73;
	mul.f32 	%f37, %f33, %f33;
	mul.f32 	%f38, %f36, %f36;
	sub.f32 	%f3, %f37, %f38;
	sub.f32 	%f39, %f33, %f36;
	sqrt.rn.f32 	%f40, %f39;
	cvt.f64.f32 	%fd25, %f40;
	rcp.rn.f64 	%fd26, %fd25;
	mul.f64 	%fd27, %fd26, 0d3FE6A09E60000000;
	cvt.rn.f32.f64 	%f41, %fd27;
	add.f32 	%f42, %f33, %f36;
	sqrt.rn.f32 	%f43, %f42;
	cvt.f64.f32 	%fd28, %f43;
	rcp.rn.f64 	%fd29, %fd28;
	mul.f64 	%fd30, %fd29, 0d3FE6A09E60000000;
	cvt.rn.f32.f64 	%f44, %fd30;
	ld.global.f32 	%f45, [%rd74];
	sub.f32 	%f46, %f28, %f45;
	ld.global.f32 	%f47, [%rd74+4];
	sub.f32 	%f48, %f30, %f47;
	mul.f32 	%f49, %f46, %f46;
	mul.f32 	%f50, %f49, %f41;
	mul.f32 	%f51, %f48, %f48;
	mul.f32 	%f52, %f51, %f44;
	mul.f32 	%f53, %f52, %f44;
	fma.rn.f32 	%f4, %f50, %f41, %f53;
	mov.f64 	%fd156, %fd2;
	@%p34 bra 	$L__BB0_56;
	setp.gt.u32 	%p35, %r29, 1073127582;
	selp.f64 	%fd31, %fd4, %fd3, %p35;
	selp.u32 	%r205, 1, 0, %p35;
	add.s32 	%r206, %r28, %r205;
	add.f64 	%fd32, %fd31, 0dBFF0000000000000;
	add.f64 	%fd33, %fd31, 0d3FF0000000000000;
	rcp.approx.ftz.f64 	%fd34, %fd33;
	neg.f64 	%fd35, %fd33;
	fma.rn.f64 	%fd36, %fd35, %fd34, 0d3FF0000000000000;
	fma.rn.f64 	%fd37, %fd36, %fd36, %fd36;
	fma.rn.f64 	%fd38, %fd37, %fd34, %fd34;
	mul.f64 	%fd39, %fd32, %fd38;
	fma.rn.f64 	%fd40, %fd32, %fd38, %fd39;
	mul.f64 	%fd41, %fd40, %fd40;
	fma.rn.f64 	%fd42, %fd41, 0d3EB1380B3AE80F1E, 0d3ED0EE258B7A8B04;
	fma.rn.f64 	%fd43, %fd42, %fd41, 0d3EF3B2669F02676F;
	fma.rn.f64 	%fd44, %fd43, %fd41, 0d3F1745CBA9AB0956;
	fma.rn.f64 	%fd45, %fd44, %fd41, 0d3F3C71C72D1B5154;
	fma.rn.f64 	%fd46, %fd45, %fd41, 0d3F624924923BE72D;
	fma.rn.f64 	%fd47, %fd46, %fd41, 0d3F8999999999A3C4;
	fma.rn.f64 	%fd48, %fd47, %fd41, 0d3FB5555555555554;
	sub.f64 	%fd49, %fd32, %fd40;
	add.f64 	%fd50, %fd49, %fd49;
	neg.f64 	%fd51, %fd40;
	fma.rn.f64 	%fd52, %fd51, %fd32, %fd50;
	mul.f64 	%fd53, %fd38, %fd52;
	mul.f64 	%fd54, %fd41, %fd48;
	fma.rn.f64 	%fd55, %fd54, %fd40, %fd53;
	xor.b32  	%r207, %r206, -2147483648;
	mov.b32 	%r208, 1127219200;
	mov.b64 	%fd56, {%r207, %r208};
	sub.f64 	%fd57, %fd56, %fd1;
	fma.rn.f64 	%fd58, %fd57, 0d3FE62E42FEFA39EF, %fd40;
	fma.rn.f64 	%fd59, %fd57, 0dBFE62E42FEFA39EF, %fd58;
	sub.f64 	%fd60, %fd59, %fd40;
	sub.f64 	%fd61, %fd55, %fd60;
	fma.rn.f64 	%fd62, %fd57, 0d3C7ABC9E3B39803F, %fd61;
	add.f64 	%fd156, %fd58, %fd62;
$L__BB0_56:
	setp.lt.f32 	%p36, %f3, 0f00800000;
	mul.f32 	%f54, %f3, 0f4B000000;
	selp.f32 	%f55, %f54, %f3, %p36;
	mov.b32 	%r209, %f55;
	add.s32 	%r210, %r209, -1059760811;
	and.b32  	%r211, %r210, -8388608;
	sub.s32 	%r212, %r209, %r211;
	mov.b32 	%f56, %r212;
	add.f32 	%f57, %f56, 0fBF800000;
	cvt.rn.f32.f64 	%f58, %fd156;
	add.f32 	%f59, %f58, %f58;
	fma.rn.f32 	%f60, %f4, 0f40000000, %f59;
	setp.eq.f32 	%p37, %f55, 0f00000000;
	fma.rn.f32 	%f61, %f55, 0f7F800000, 0f7F800000;
	setp.gt.u32 	%p38, %r209, 2139095039;
	fma.rn.f32 	%f62, %f57, 0fBE055027, 0f3E1039F6;
	fma.rn.f32 	%f63, %f62, %f57, 0fBDF8CDCC;
	fma.rn.f32 	%f64, %f63, %f57, 0f3E0F2955;
	fma.rn.f32 	%f65, %f64, %f57, 0fBE2AD8B9;
	fma.rn.f32 	%f66, %f65, %f57, 0f3E4CED0B;
	fma.rn.f32 	%f67, %f66, %f57, 0fBE7FFF22;
	fma.rn.f32 	%f68, %f67, %f57, 0f3EAAAA78;
	fma.rn.f32 	%f69, %f68, %f57, 0fBF000000;
	mul.f32 	%f70, %f57, %f69;
	fma.rn.f32 	%f71, %f70, %f57, %f57;
	cvt.rn.f32.s32 	%f72, %r211;
	selp.f32 	%f73, 0fC1B80000, 0f00000000, %p36;
	fma.rn.f32 	%f74, %f72, 0f34000000, %f73;
	fma.rn.f32 	%f75, %f74, 0f3F317218, %f71;
	selp.f32 	%f76, %f61, %f75, %p38;
	selp.f32 	%f77, 0fFF800000, %f76, %p37;
	add.f32 	%f78, %f77, %f60;
	cvt.f64.f32 	%fd63, %f78;
	mul.f64 	%fd7, %fd63, 0dBFE0000000000000;
	fma.rn.f64 	%fd64, %fd7, 0d3FF71547652B82FE, 0d4338000000000000;
	{
	.reg .b32 %temp; 
	mov.b64 	{%r61, %temp}, %fd64;
	}
	mov.f64 	%fd65, 0dC338000000000000;
	add.rn.f64 	%fd66, %fd64, %fd65;
	fma.rn.f64 	%fd67, %fd66, 0dBFE62E42FEFA39EF, %fd7;
	fma.rn.f64 	%fd68, %fd66, 0dBC7ABC9E3B39803F, %fd67;
	fma.rn.f64 	%fd69, %fd68, 0d3E5ADE1569CE2BDF, 0d3E928AF3FCA213EA;
	fma.rn.f64 	%fd70, %fd69, %fd68, 0d3EC71DEE62401315;
	fma.rn.f64 	%fd71, %fd70, %fd68, 0d3EFA01997C89EB71;
	fma.rn.f64 	%fd72, %fd71, %fd68, 0d3F2A01A014761F65;
	fma.rn.f64 	%fd73, %fd72, %fd68, 0d3F56C16C1852B7AF;
	fma.rn.f64 	%fd74, %fd73, %fd68, 0d3F81111111122322;
	fma.rn.f64 	%fd75, %fd74, %fd68, 0d3FA55555555502A1;
	fma.rn.f64 	%fd76, %fd75, %fd68, 0d3FC5555555555511;
	fma.rn.f64 	%fd77, %fd76, %fd68, 0d3FE000000000000B;
	fma.rn.f64 	%fd78, %fd77, %fd68, 0d3FF0000000000000;
	fma.rn.f64 	%fd79, %fd78, %fd68, 0d3FF0000000000000;
	{
	.reg .b32 %temp; 
	mov.b64 	{%r62, %temp}, %fd79;
	}
	{
	.reg .b32 %temp; 
	mov.b64 	{%temp, %r63}, %fd79;
	}
	shl.b32 	%r213, %r61, 20;
	add.s32 	%r214, %r213, %r63;
	mov.b64 	%fd157, {%r62, %r214};
	{
	.reg .b32 %temp; 
	mov.b64 	{%temp, %r215}, %fd7;
	}
	mov.b32 	%f79, %r215;
	abs.f32 	%f5, %f79;
	setp.lt.f32 	%p39, %f5, 0f4086232B;
	@%p39 bra 	$L__BB0_59;
	setp.lt.f64 	%p40, %fd7, 0d0000000000000000;
	add.f64 	%fd80, %fd7, 0d7FF0000000000000;
	selp.f64 	%fd157, 0d0000000000000000, %fd80, %p40;
	setp.geu.f32 	%p41, %f5, 0f40874800;
	@%p41 bra 	$L__BB0_59;
	shr.u32 	%r216, %r61, 31;
	add.s32 	%r217, %r61, %r216;
	shr.s32 	%r218, %r217, 1;
	shl.b32 	%r219, %r218, 20;
	add.s32 	%r220, %r63, %r219;
	mov.b64 	%fd81, {%r62, %r220};
	sub.s32 	%r221, %r61, %r218;
	shl.b32 	%r222, %r221, 20;
	add.s32 	%r223, %r222, 1072693248;
	mov.b32 	%r224, 0;
	mov.b64 	%fd82, {%r224, %r223};
	mul.f64 	%fd157, %fd82, %fd81;
$L__BB0_59:
	cvt.rn.f32.f64 	%f80, %fd157;
	add.s32 	%r225, %r464, %r59;
	mul.wide.u32 	%rd75, %r225, 4;
	add.s64 	%rd76, %rd309, %rd75;
	st.f32 	[%rd76], %f80;
	add.s32 	%r464, %r464, 1;
	setp.ne.s32 	%p42, %r464, %r129;
	@%p42 bra 	$L__BB0_54;
	add.s32 	%r463, %r463, 1;
	setp.ne.s32 	%p43, %r463, %r34;
	@%p43 bra 	$L__BB0_53;
$L__BB0_61:
	mul.lo.s32 	%r66, %r34, %r129;
	cvt.s64.s32 	%rd21, %r66;
	mul.wide.s32 	%rd77, %r66, 4;
	add.s64 	%rd22, %rd308, %rd77;
	@%p1 bra 	$L__BB0_75;
	mov.b32 	%r465, 0;
$L__BB0_63:
	setp.lt.u32 	%p44, %r23, 7;
	mul.lo.s32 	%r68, %r465, %r129;
	mov.b32 	%r468, 0;
	@%p44 bra 	$L__BB0_66;
	mov.b32 	%r466, 0;
$L__BB0_65:
	.pragma "nounroll";
	add.s32 	%r229, %r466, %r68;
	mul.wide.u32 	%rd78, %r229, 4;
	add.s64 	%rd79, %rd308, %rd78;
	st.u32 	[%rd79], %r465;
	add.s64 	%rd80, %rd22, %rd78;
	st.u32 	[%rd80], %r466;
	add.s32 	%r230, %r466, 1;
	st.u32 	[%rd79+4], %r465;
	st.u32 	[%rd80+4], %r230;
	add.s32 	%r231, %r466, 2;
	st.u32 	[%rd79+8], %r465;
	st.u32 	[%rd80+8], %r231;
	add.s32 	%r232, %r466, 3;
	st.u32 	[%rd79+12], %r465;
	st.u32 	[%rd80+12], %r232;
	add.s32 	%r233, %r466, 4;
	st.u32 	[%rd79+16], %r465;
	st.u32 	[%rd80+16], %r233;
	add.s32 	%r234, %r466, 5;
	st.u32 	[%rd79+20], %r465;
	st.u32 	[%rd80+20], %r234;
	add.s32 	%r235, %r466, 6;
	st.u32 	[%rd79+24], %r465;
	st.u32 	[%rd80+24], %r235;
	add.s32 	%r236, %r466, 7;
	st.u32 	[%rd79+28], %r465;
	st.u32 	[%rd80+28], %r236;
	add.s32 	%r466, %r466, 8;
	setp.ne.s32 	%p45, %r466, %r30;
	mov.u32 	%r468, %r30;
	@%p45 bra 	$L__BB0_65;
$L__BB0_66:
	setp.eq.s32 	%p46, %r25, 0;
	@%p46 bra 	$L__BB0_74;
	add.s32 	%r237, %r25, -1;
	setp.lt.u32 	%p47, %r237, 3;
	@%p47 bra 	$L__BB0_69;
	add.s32 	%r238, %r468, %r68;
	mul.wide.u32 	%rd81, %r238, 4;
	add.s64 	%rd82, %rd308, %rd81;
	st.u32 	[%rd82], %r465;
	add.s64 	%rd83, %rd22, %rd81;
	st.u32 	[%rd83], %r468;
	add.s32 	%r239, %r468, 1;
	cvt.u64.u32 	%rd84, %r68;
	cvt.u64.u32 	%rd85, %r468;
	add.s64 	%rd86, %rd85, %rd84;
	shl.b64 	%rd87, %rd86, 2;
	add.s64 	%rd88, %rd308, %rd87;
	st.u32 	[%rd88+4], %r465;
	add.s64 	%rd89, %rd22, %rd87;
	st.u32 	[%rd89+4], %r239;
	add.s32 	%r240, %r468, 2;
	st.u32 	[%rd88+8], %r465;
	st.u32 	[%rd89+8], %r240;
	add.s32 	%r241, %r468, 3;
	st.u32 	[%rd88+12], %r465;
	st.u32 	[%rd89+12], %r241;
	add.s32 	%r468, %r468, 4;
$L__BB0_69:
	setp.eq.s32 	%p48, %r26, 0;
	@%p48 bra 	$L__BB0_74;
	setp.eq.s32 	%p49, %r26, 1;
	@%p49 bra 	$L__BB0_72;
	add.s32 	%r242, %r468, %r68;
	mul.wide.u32 	%rd90, %r242, 4;
	add.s64 	%rd91, %rd308, %rd90;
	st.u32 	[%rd91], %r465;
	add.s64 	%rd92, %rd22, %rd90;
	st.u32 	[%rd92], %r468;
	add.s32 	%r243, %r468, 1;
	cvt.u64.u32 	%rd93, %r68;
	cvt.u64.u32 	%rd94, %r468;
	add.s64 	%rd95, %rd94, %rd93;
	shl.b64 	%rd96, %rd95, 2;
	add.s64 	%rd97, %rd308, %rd96;
	st.u32 	[%rd97+4], %r465;
	add.s64 	%rd98, %rd22, %rd96;
	st.u32 	[%rd98+4], %r243;
	add.s32 	%r468, %r468, 2;
$L__BB0_72:
	setp.eq.s32 	%p50, %r33, 0;
	@%p50 bra 	$L__BB0_74;
	add.s32 	%r244, %r468, %r68;
	mul.wide.u32 	%rd99, %r244, 4;
	add.s64 	%rd100, %rd308, %rd99;
	st.u32 	[%rd100], %r465;
	add.s64 	%rd101, %rd22, %rd99;
	st.u32 	[%rd101], %r468;
$L__BB0_74:
	add.s32 	%r465, %r465, 1;
	setp.ne.s32 	%p51, %r465, %r34;
	@%p51 bra 	$L__BB0_63;
$L__BB0_75:
	shl.b64 	%rd102, %rd21, 2;
	add.s64 	%rd23, %rd22, %rd102;
	setp.lt.s32 	%p52, %r66, 1;
	@%p52 bra 	$L__BB0_83;
	and.b32  	%r77, %r66, 3;
	setp.lt.u32 	%p53, %r66, 4;
	mov.b32 	%r471, 0;
	@%p53 bra 	$L__BB0_79;
	and.b32  	%r471, %r66, 2147483644;
	mov.b32 	%r470, 0;
$L__BB0_78:
	mul.wide.u32 	%rd103, %r470, 4;
	add.s64 	%rd104, %rd309, %rd103;
	ld.f32 	%f81, [%rd104];
	add.s64 	%rd105, %rd23, %rd103;
	st.f32 	[%rd105], %f81;
	ld.f32 	%f82, [%rd104+4];
	st.f32 	[%rd105+4], %f82;
	ld.f32 	%f83, [%rd104+8];
	st.f32 	[%rd105+8], %f83;
	ld.f32 	%f84, [%rd104+12];
	st.f32 	[%rd105+12], %f84;
	add.s32 	%r470, %r470, 4;
	setp.ne.s32 	%p54, %r470, %r471;
	@%p54 bra 	$L__BB0_78;
$L__BB0_79:
	setp.eq.s32 	%p55, %r77, 0;
	@%p55 bra 	$L__BB0_83;
	mul.wide.u32 	%rd106, %r471, 4;
	add.s64 	%rd24, %rd309, %rd106;
	ld.f32 	%f85, [%rd24];
	add.s64 	%rd25, %rd23, %rd106;
	st.f32 	[%rd25], %f85;
	setp.eq.s32 	%p56, %r77, 1;
	@%p56 bra 	$L__BB0_83;
	ld.f32 	%f86, [%rd24+4];
	st.f32 	[%rd25+4], %f86;
	setp.eq.s32 	%p57, %r77, 2;
	@%p57 bra 	$L__BB0_83;
	ld.f32 	%f87, [%rd24+8];
	st.f32 	[%rd25+8], %f87;
$L__BB0_83:
	setp.ne.s32 	%p58, %r1, 0;
	@%p58 bra 	$L__BB0_93;
	setp.lt.s32 	%p59, %r66, 1;
	st.local.v2.u32 	[%rd4], {%r34, %r129};
	mov.u64 	%rd107, $str;
	cvta.global.u64 	%rd108, %rd107;
	add.u64 	%rd109, %SP, 0;
	{ // callseq 1, 0
	.param .b64 param0;
	st.param.b64 	[param0], %rd108;
	.param .b64 param1;
	st.param.b64 	[param1], %rd109;
	.param .b32 retval0;
	call.uni (retval0), 
	vprintf, 
	(
	param0, 
	param1
	);
	ld.param.b32 	%r247, [retval0];
	} // callseq 1
	@%p59 bra 	$L__BB0_92;
	and.b32  	%r82, %r66, 3;
	setp.lt.u32 	%p60, %r66, 4;
	mov.b32 	%r473, 0;
	@%p60 bra 	$L__BB0_88;
	and.b32  	%r473, %r66, 2147483644;
	mov.b32 	%r472, 0;
$L__BB0_87:
	mul.wide.u32 	%rd110, %r472, 4;
	add.s64 	%rd111, %rd23, %rd110;
	ld.f32 	%f88, [%rd111];
	cvt.f64.f32 	%fd83, %f88;
	st.local.f64 	[%rd4], %fd83;
	mov.u64 	%rd112, $str$1;
	cvta.global.u64 	%rd113, %rd112;
	{ // callseq 2, 0
	.param .b64 param0;
	st.param.b64 	[param0], %rd113;
	.param .b64 param1;
	st.param.b64 	[param1], %rd109;
	.param .b32 retval0;
	call.uni (retval0), 
	vprintf, 
	(
	param0, 
	param1
	);
	ld.param.b32 	%r251, [retval0];
	} // callseq 2
	ld.f32 	%f89, [%rd111+4];
	cvt.f64.f32 	%fd84, %f89;
	st.local.f64 	[%rd4], %fd84;
	{ // callseq 3, 0
	.param .b64 param0;
	st.param.b64 	[param0], %rd113;
	.param .b64 param1;
	st.param.b64 	[param1], %rd109;
	.param .b32 retval0;
	call.uni (retval0), 
	vprintf, 
	(
	param0, 
	param1
	);
	ld.param.b32 	%r253, [retval0];
	} // callseq 3
	ld.f32 	%f90, [%rd111+8];
	cvt.f64.f32 	%fd85, %f90;
	st.local.f64 	[%rd4], %fd85;
	{ // callseq 4, 0
	.param .b64 param0;
	st.param.b64 	[param0], %rd113;
	.param .b64 param1;
	st.param.b64 	[param1], %rd109;
	.param .b32 retval0;
	call.uni (retval0), 
	vprintf, 
	(
	param0, 
	param1
	);
	ld.param.b32 	%r255, [retval0];
	} // callseq 4
	ld.f32 	%f91, [%rd111+12];
	cvt.f64.f32 	%fd86, %f91;
	st.local.f64 	[%rd4], %fd86;
	{ // callseq 5, 0
	.param .b64 param0;
	st.param.b64 	[param0], %rd113;
	.param .b64 param1;
	st.param.b64 	[param1], %rd109;
	.param .b32 retval0;
	call.uni (retval0), 
	vprintf, 
	(
	param0, 
	param1
	);
	ld.param.b32 	%r257, [retval0];
	} // callseq 5
	add.s32 	%r472, %r472, 4;
	setp.ne.s32 	%p61, %r472, %r473;
	@%p61 bra 	$L__BB0_87;
$L__BB0_88:
	setp.eq.s32 	%p62, %r82, 0;
	@%p62 bra 	$L__BB0_92;
	mul.wide.u32 	%rd115, %r473, 4;
	add.s64 	%rd26, %rd23, %rd115;
	ld.f32 	%f92, [%rd26];
	cvt.f64.f32 	%fd87, %f92;
	st.local.f64 	[%rd4], %fd87;
	mov.u64 	%rd116, $str$1;
	cvta.global.u64 	%rd117, %rd116;
	{ // callseq 6, 0
	.param .b64 param0;
	st.param.b64 	[param0], %rd117;
	.param .b64 param1;
	st.param.b64 	[param1], %rd109;
	.param .b32 retval0;
	call.uni (retval0), 
	vprintf, 
	(
	param0, 
	param1
	);
	ld.param.b32 	%r259, [retval0];
	} // callseq 6
	setp.eq.s32 	%p63, %r82, 1;
	@%p63 bra 	$L__BB0_92;
	ld.f32 	%f93, [%rd26+4];
	cvt.f64.f32 	%fd88, %f93;
	st.local.f64 	[%rd4], %fd88;
	cvta.global.u64 	%rd120, %rd116;
	{ // callseq 7, 0
	.param .b64 param0;
	st.param.b64 	[param0], %rd120;
	.param .b64 param1;
	st.param.b64 	[param1], %rd109;
	.param .b32 retval0;
	call.uni (retval0), 
	vprintf, 
	(
	param0, 
	param1
	);
	ld.param.b32 	%r261, [retval0];
	} // callseq 7
	setp.eq.s32 	%p64, %r82, 2;
	@%p64 bra 	$L__BB0_92;
	ld.f32 	%f94, [%rd26+8];
	cvt.f64.f32 	%fd89, %f94;
	st.local.f64 	[%rd4], %fd89;
	cvta.global.u64 	%rd123, %rd116;
	{ // callseq 8, 0
	.param .b64 param0;
	st.param.b64 	[param0], %rd123;
	.param .b64 param1;
	st.param.b64 	[param1], %rd109;
	.param .b32 retval0;
	call.uni (retval0), 
	vprintf, 
	(
	param0, 
	param1
	);
	ld.param.b32 	%r263, [retval0];
	} // callseq 8
$L__BB0_92:
	mov.u64 	%rd125, $str$2;
	cvta.global.u64 	%rd126, %rd125;
	{ // callseq 9, 0
	.param .b64 param0;
	st.param.b64 	[param0], %rd126;
	.param .b64 param1;
	st.param.b64 	[param1], 0;
	.param .b32 retval0;
	call.uni (retval0), 
	vprintf, 
	(
	param0, 
	param1
	);
	ld.param.b32 	%r265, [retval0];
	} // callseq 9
$L__BB0_93:
	setp.lt.s32 	%p65, %r66, 2;
	@%p65 bra 	$L__BB0_99;
	mov.b32 	%r474, 1;
$L__BB0_95:
	mul.wide.u32 	%rd127, %r474, 4;
	add.s64 	%rd128, %rd309, %rd127;
	ld.f32 	%f6, [%rd128];
	add.s64 	%rd129, %rd308, %rd127;
	ld.u32 	%r88, [%rd129];
	add.s64 	%rd130, %rd22, %rd127;
	ld.u32 	%r89, [%rd130];
	mov.u32 	%r475, %r474;
$L__BB0_96:
	add.s32 	%r91, %r475, -1;
	mul.wide.u32 	%rd131, %r91, 4;
	add.s64 	%rd27, %rd309, %rd131;
	ld.f32 	%f7, [%rd27];
	setp.geu.f32 	%p66, %f7, %f6;
	mov.u32 	%r476, %r475;
	@%p66 bra 	$L__BB0_98;
	st.f32 	[%rd27+4], %f7;
	add.s64 	%rd133, %rd308, %rd131;
	ld.u32 	%r269, [%rd133];
	st.u32 	[%rd133+4], %r269;
	add.s64 	%rd134, %rd22, %rd131;
	ld.u32 	%r270, [%rd134];
	st.u32 	[%rd134+4], %r270;
	setp.gt.s32 	%p67, %r475, 1;
	mov.b32 	%r476, 0;
	mov.u32 	%r475, %r91;
	@%p67 bra 	$L__BB0_96;
$L__BB0_98:
	mul.wide.s32 	%rd135, %r476, 4;
	add.s64 	%rd136, %rd309, %rd135;
	st.f32 	[%rd136], %f6;
	add.s64 	%rd137, %rd308, %rd135;
	st.u32 	[%rd137], %r88;
	add.s64 	%rd138, %rd22, %rd135;
	st.u32 	[%rd138], %r89;
	add.s32 	%r474, %r474, 1;
	setp.ne.s32 	%p68, %r474, %r66;
	@%p68 bra 	$L__BB0_95;
$L__BB0_99:
	setp.ne.s32 	%p69, %r1, 0;
	@%p69 bra 	$L__BB0_109;
	setp.lt.s32 	%p70, %r66, 1;
	mov.u64 	%rd139, $str$3;
	cvta.global.u64 	%rd140, %rd139;
	{ // callseq 10, 0
	.param .b64 param0;
	st.param.b64 	[param0], %rd140;
	.param .b64 param1;
	st.param.b64 	[param1], 0;
	.param .b32 retval0;
	call.uni (retval0), 
	vprintf, 
	(
	param0, 
	param1
	);
	ld.param.b32 	%r271, [retval0];
	} // callseq 10
	@%p70 bra 	$L__BB0_108;
	and.b32  	%r94, %r66, 3;
	setp.lt.u32 	%p71, %r66, 4;
	mov.b32 	%r478, 0;
	@%p71 bra 	$L__BB0_104;
	and.b32  	%r478, %r66, 2147483644;
	mov.b32 	%r477, 0;
$L__BB0_103:
	mul.wide.u32 	%rd141, %r477, 4;
	add.s64 	%rd142, %rd23, %rd141;
	ld.f32 	%f95, [%rd142];
	cvt.f64.f32 	%fd90, %f95;
	st.local.f64 	[%rd4], %fd90;
	mov.u64 	%rd143, $str$1;
	cvta.global.u64 	%rd144, %rd143;
	add.u64 	%rd145, %SP, 0;
	{ // callseq 11, 0
	.param .b64 param0;
	st.param.b64 	[param0], %rd144;
	.param .b64 param1;
	st.param.b64 	[param1], %rd145;
	.param .b32 retval0;
	call.uni (retval0), 
	vprintf, 
	(
	param0, 
	param1
	);
	ld.param.b32 	%r275, [retval0];
	} // callseq 11
	ld.f32 	%f96, [%rd142+4];
	cvt.f64.f32 	%fd91, %f96;
	st.local.f64 	[%rd4], %fd91;
	{ // callseq 12, 0
	.param .b64 param0;
	st.param.b64 	[param0], %rd144;
	.param .b64 param1;
	st.param.b64 	[param1], %rd145;
	.param .b32 retval0;
	call.uni (retval0), 
	vprintf, 
	(
	param0, 
	param1
	);
	ld.param.b32 	%r277, [retval0];
	} // callseq 12
	ld.f32 	%f97, [%rd142+8];
	cvt.f64.f32 	%fd92, %f97;
	st.local.f64 	[%rd4], %fd92;
	{ // callseq 13, 0
	.param .b64 param0;
	st.param.b64 	[param0], %rd144;
	.param .b64 param1;
	st.param.b64 	[param1], %rd145;
	.param .b32 retval0;
	call.uni (retval0), 
	vprintf, 
	(
	param0, 
	param1
	);
	ld.param.b32 	%r279, [retval0];
	} // callseq 13
	ld.f32 	%f98, [%rd142+12];
	cvt.f64.f32 	%fd93, %f98;
	st.local.f64 	[%rd4], %fd93;
	{ // callseq 14, 0
	.param .b64 param0;
	st.param.b64 	[param0], %rd144;
	.param .b64 param1;
	st.param.b64 	[param1], %rd145;
	.param .b32 retval0;
	call.uni (retval0), 
	vprintf, 
	(
	param0, 
	param1
	);
	ld.param.b32 	%r281, [retval0];
	} // callseq 14
	add.s32 	%r477, %r477, 4;
	setp.ne.s32 	%p72, %r477, %r478;
	@%p72 bra 	$L__BB0_103;
$L__BB0_104:
	setp.eq.s32 	%p73, %r94, 0;
	@%p73 bra 	$L__BB0_108;
	mul.wide.u32 	%rd146, %r478, 4;
	add.s64 	%rd28, %rd23, %rd146;
	ld.f32 	%f99, [%rd28];
	cvt.f64.f32 	%fd94, %f99;
	st.local.f64 	[%rd4], %fd94;
	mov.u64 	%rd147, $str$1;
	cvta.global.u64 	%rd148, %rd147;
	add.u64 	%rd149, %SP, 0;
	{ // callseq 15, 0
	.param .b64 param0;
	st.param.b64 	[param0], %rd148;
	.param .b64 param1;
	st.param.b64 	[param1], %rd149;
	.param .b32 retval0;
	call.uni (retval0), 
	vprintf, 
	(
	param0, 
	param1
	);
	ld.param.b32 	%r283, [retval0];
	} // callseq 15
	setp.eq.s32 	%p74, %r94, 1;
	@%p74 bra 	$L__BB0_108;
	ld.f32 	%f100, [%rd28+4];
	cvt.f64.f32 	%fd95, %f100;
	st.local.f64 	[%rd4], %fd95;
	cvta.global.u64 	%rd151, %rd147;
	{ // callseq 16, 0
	.param .b64 param0;
	st.param.b64 	[param0], %rd151;
	.param .b64 param1;
	st.param.b64 	[param1], %rd149;
	.param .b32 retval0;
	call.uni (retval0), 
	vprintf, 
	(
	param0, 
	param1
	);
	ld.param.b32 	%r285, [retval0];
	} // callseq 16
	setp.eq.s32 	%p75, %r94, 2;
	@%p75 bra 	$L__BB0_108;
	ld.f32 	%f101, [%rd28+8];
	cvt.f64.f32 	%fd96, %f101;
	st.local.f64 	[%rd4], %fd96;
	cvta.global.u64 	%rd154, %rd147;
	{ // callseq 17, 0
	.param .b64 param0;
	st.param.b64 	[param0], %rd154;
	.param .b64 param1;
	st.param.b64 	[param1], %rd149;
	.param .b32 retval0;
	call.uni (retval0), 
	vprintf, 
	(
	param0, 
	param1
	);
	ld.param.b32 	%r287, [retval0];
	} // callseq 17
$L__BB0_108:
	mov.u64 	%rd156, $str$2;
	cvta.global.u64 	%rd157, %rd156;
	{ // callseq 18, 0
	.param .b64 param0;
	st.param.b64 	[param0], %rd157;
	.param .b64 param1;
	st.param.b64 	[param1], 0;
	.param .b32 retval0;
	call.uni (retval0), 
	vprintf, 
	(
	param0, 
	param1
	);
	ld.param.b32 	%r289, [retval0];
	} // callseq 18
$L__BB0_109:
	setp.lt.s32 	%p76, %r66, 1;
	mov.f64 	%fd158, 0d0000000000000000;
	@%p76 bra 	$L__BB0_116;
	mov.f32 	%f405, 0f00000000;
	mov.b32 	%r479, 0;
	mov.u32 	%r480, %r479;
$L__BB0_111:
	ld.param.f32 	%f402, [_Z6updatePfiPA2_fiiS_f_param_6];
	cvt.u64.u32 	%rd29, %r479;
	mul.wide.u32 	%rd158, %r479, 4;
	add.s64 	%rd30, %rd309, %rd158;
	ld.f32 	%f103, [%rd30];
	setp.lt.f32 	%p77, %f103, %f402;
	@%p77 bra 	$L__BB0_115;
	shl.b64 	%rd159, %rd29, 2;
	add.s64 	%rd160, %rd22, %rd159;
	ld.u32 	%r101, [%rd160];
	add.s64 	%rd161, %rd308, %rd159;
	ld.u32 	%r292, [%rd161];
	mul.wide.s32 	%rd162, %r292, 4;
	add.s64 	%rd31, %rd11, %rd162;
	ld.u32 	%r293, [%rd31];
	setp.ne.s32 	%p78, %r293, -1;
	@%p78 bra 	$L__BB0_114;
	st.u32 	[%rd31], %r101;
	cvt.s64.s32 	%rd163, %r101;
	add.s64 	%rd164, %rd307, %rd163;
	mov.b16 	%rs7, 1;
	st.u8 	[%rd164], %rs7;
	add.s32 	%r480, %r480, 1;
	ld.f32 	%f104, [%rd30];
	add.f32 	%f405, %f405, %f104;
	setp.eq.s32 	%p79, %r480, %r34;
	@%p79 bra 	$L__BB0_115;
$L__BB0_114:
	add.s32 	%r479, %r479, 1;
	setp.ne.s32 	%p80, %r479, %r66;
	@%p80 bra 	$L__BB0_111;
$L__BB0_115:
	cvt.f64.f32 	%fd158, %f405;
$L__BB0_116:
	setp.ne.s32 	%p81, %r1, 0;
	@%p81 bra 	$L__BB0_125;
	setp.lt.s32 	%p82, %r34, 1;
	st.local.f64 	[%rd4], %fd158;
	mov.u64 	%rd165, $str$4;
	cvta.global.u64 	%rd166, %rd165;
	add.u64 	%rd167, %SP, 0;
	{ // callseq 19, 0
	.param .b64 param0;
	st.param.b64 	[param0], %rd166;
	.param .b64 param1;
	st.param.b64 	[param1], %rd167;
	.param .b32 retval0;
	call.uni (retval0), 
	vprintf, 
	(
	param0, 
	param1
	);
	ld.param.b32 	%r294, [retval0];
	} // callseq 19
	@%p82 bra 	$L__BB0_125;
	and.b32  	%r105, %r34, 3;
	setp.lt.u32 	%p83, %r34, 4;
	mov.b32 	%r483, 0;
	@%p83 bra 	$L__BB0_121;
	and.b32  	%r483, %r34, 2147483644;
	mov.b32 	%r482, 0;
$L__BB0_120:
	mul.wide.u32 	%rd168, %r482, 4;
	add.s64 	%rd169, %rd11, %rd168;
	ld.u32 	%r298, [%rd169];
	st.local.v2.u32 	[%rd4], {%r482, %r298};
	mov.u64 	%rd170, $str$5;
	cvta.global.u64 	%rd171, %rd170;
	{ // callseq 20, 0
	.param .b64 param0;
	st.param.b64 	[param0], %rd171;
	.param .b64 param1;
	st.param.b64 	[param1], %rd167;
	.param .b32 retval0;
	call.uni (retval0), 
	vprintf, 
	(
	param0, 
	param1
	);
	ld.param.b32 	%r299, [retval0];
	} // callseq 20
	add.s32 	%r301, %r482, 1;
	ld.u32 	%r302, [%rd169+4];
	st.local.v2.u32 	[%rd4], {%r301, %r302};
	{ // callseq 21, 0
	.param .b64 param0;
	st.param.b64 	[param0], %rd171;
	.param .b64 param1;
	st.param.b64 	[param1], %rd167;
	.param .b32 retval0;
	call.uni (retval0), 
	vprintf, 
	(
	param0, 
	param1
	);
	ld.param.b32 	%r303, [retval0];
	} // callseq 21
	add.s32 	%r305, %r482, 2;
	ld.u32 	%r306, [%rd169+8];
	st.local.v2.u32 	[%rd4], {%r305, %r306};
	{ // callseq 22, 0
	.param .b64 param0;
	st.param.b64 	[param0], %rd171;
	.param .b64 param1;
	st.param.b64 	[param1], %rd167;
	.param .b32 retval0;
	call.uni (retval0), 
	vprintf, 
	(
	param0, 
	param1
	);
	ld.param.b32 	%r307, [retval0];
	} // callseq 22
	add.s32 	%r309, %r482, 3;
	ld.u32 	%r310, [%rd169+12];
	st.local.v2.u32 	[%rd4], {%r309, %r310};
	{ // callseq 23, 0
	.param .b64 param0;
	st.param.b64 	[param0], %rd171;
	.param .b64 param1;
	st.param.b64 	[param1], %rd167;
	.param .b32 retval0;
	call.uni (retval0), 
	vprintf, 
	(
	param0, 
	param1
	);
	ld.param.b32 	%r311, [retval0];
	} // callseq 23
	add.s32 	%r482, %r482, 4;
	setp.ne.s32 	%p84, %r482, %r483;
	@%p84 bra 	$L__BB0_120;
$L__BB0_121:
	setp.eq.s32 	%p85, %r105, 0;
	@%p85 bra 	$L__BB0_125;
	mul.wide.u32 	%rd173, %r483, 4;
	add.s64 	%rd32, %rd11, %rd173;
	ld.u32 	%r313, [%rd32];
	st.local.v2.u32 	[%rd4], {%r483, %r313};
	mov.u64 	%rd174, $str$5;
	cvta.global.u64 	%rd175, %rd174;
	{ // callseq 24, 0
	.param .b64 param0;
	st.param.b64 	[param0], %rd175;
	.param .b64 param1;
	st.param.b64 	[param1], %rd167;
	.param .b32 retval0;
	call.uni (retval0), 
	vprintf, 
	(
	param0, 
	param1
	);
	ld.param.b32 	%r314, [retval0];
	} // callseq 24
	setp.eq.s32 	%p86, %r105, 1;
	@%p86 bra 	$L__BB0_125;
	add.s32 	%r316, %r483, 1;
	ld.u32 	%r317, [%rd32+4];
	st.local.v2.u32 	[%rd4], {%r316, %r317};
	cvta.global.u64 	%rd178, %rd174;
	{ // callseq 25, 0
	.param .b64 param0;
	st.param.b64 	[param0], %rd178;
	.param .b64 param1;
	st.param.b64 	[param1], %rd167;
	.param .b32 retval0;
	call.uni (retval0), 
	vprintf, 
	(
	param0, 
	param1
	);
	ld.param.b32 	%r318, [retval0];
	} // callseq 25
	setp.eq.s32 	%p87, %r105, 2;
	@%p87 bra 	$L__BB0_125;
	add.s32 	%r320, %r483, 2;
	ld.u32 	%r321, [%rd32+8];
	st.local.v2.u32 	[%rd4], {%r320, %r321};
	cvta.global.u64 	%rd181, %rd174;
	{ // callseq 26, 0
	.param .b64 param0;
	st.param.b64 	[param0], %rd181;
	.param .b64 param1;
	st.param.b64 	[param1], %rd167;
	.param .b32 retval0;
	call.uni (retval0), 
	vprintf, 
	(
	param0, 
	param1
	);
	ld.param.b32 	%r322, [retval0];
	} // callseq 26
$L__BB0_125:
	ld.global.f32 	%f12, [%rd12+4];
	ld.global.f32 	%f105, [%rd12+20];
	cvt.rzi.s32.f32 	%r110, %f105;
	setp.lt.s32 	%p88, %r110, 1;
	@%p88 bra 	$L__BB0_135;
	ld.global.f32 	%f13, [%rd12];
	mov.b32 	%r484, 0;
$L__BB0_127:
	mul.wide.u32 	%rd183, %r484, 4;
	add.s64 	%rd184, %rd11, %rd183;
	ld.u32 	%r112, [%rd184];
	setp.eq.s32 	%p89, %r112, -1;
	@%p89 bra 	$L__BB0_134;
	setp.gt.u32 	%p90, %r27, 2146435070;
	shl.b32 	%r325, %r484, 1;
	mul.wide.u32 	%rd185, %r325, 4;
	add.s64 	%rd186, %rd12, %rd185;
	ld.global.f32 	%f106, [%rd186+24];
	ld.global.f32 	%f107, [%rd186+28];
	sub.f32 	%f108, %f106, %f13;
	sub.f32 	%f109, %f107, %f12;
	mul.wide.s32 	%rd187, %r112, 8;
	add.s64 	%rd188, %rd3, %rd187;
	ld.global.f32 	%f110, [%rd188];
	sub.f32 	%f111, %f110, %f108;
	ld.global.f32 	%f112, [%rd12+16];
	cvt.rzi.s32.f32 	%r326, %f112;
	shl.b32 	%r327, %r326, 1;
	cvt.s64.s32 	%rd189, %r327;
	shl.b32 	%r328, %r484, 2;
	cvt.u64.u32 	%rd190, %r328;
	add.s64 	%rd191, %rd189, %rd190;
	shl.b64 	%rd192, %rd191, 2;
	add.s64 	%rd193, %rd12, %rd192;
	ld.global.f32 	%f113, [%rd193+24];
	ld.global.f32 	%f114, [%rd2];
	add.f32 	%f115, %f113, %f114;
	ld.global.f32 	%f116, [%rd193+28];
	ld.global.f32 	%f117, [%rd2+4];
	add.f32 	%f118, %f116, %f117;
	ld.global.f32 	%f119, [%rd193+32];
	ld.global.f32 	%f120, [%rd2+8];
	add.f32 	%f121, %f119, %f120;
	ld.global.f32 	%f122, [%rd193+36];
	ld.global.f32 	%f123, [%rd2+12];
	add.f32 	%f124, %f122, %f123;
	mul.f32 	%f125, %f115, %f115;
	fma.rn.f32 	%f126, %f121, %f121, %f125;
	mul.f32 	%f127, %f121, %f124;
	fma.rn.f32 	%f128, %f115, %f118, %f127;
	mul.f32 	%f129, %f118, %f118;
	fma.rn.f32 	%f130, %f124, %f124, %f129;
	mul.f32 	%f131, %f126, %f130;
	mul.f32 	%f132, %f128, %f128;
	sub.f32 	%f133, %f131, %f132;
	rcp.rn.f32 	%f134, %f133;
	mul.f32 	%f135, %f130, %f134;
	neg.f32 	%f136, %f128;
	mul.f32 	%f137, %f134, %f136;
	mul.f32 	%f138, %f126, %f134;
	mul.f32 	%f139, %f118, %f137;
	fma.rn.f32 	%f140, %f115, %f135, %f139;
	mul.f32 	%f141, %f124, %f137;
	fma.rn.f32 	%f142, %f121, %f135, %f141;
	mul.f32 	%f143, %f118, %f138;
	fma.rn.f32 	%f144, %f115, %f137, %f143;
	mul.f32 	%f145, %f124, %f138;
	fma.rn.f32 	%f146, %f121, %f137, %f145;
	mul.f32 	%f147, %f116, %f144;
	fma.rn.f32 	%f148, %f113, %f140, %f147;
	mul.f32 	%f149, %f116, %f146;
	fma.rn.f32 	%f150, %f113, %f142, %f149;
	mul.f32 	%f151, %f122, %f144;
	fma.rn.f32 	%f152, %f119, %f140, %f151;
	mul.f32 	%f153, %f122, %f146;
	fma.rn.f32 	%f154, %f119, %f142, %f153;
	mul.f32 	%f155, %f150, 0f00000000;
	fma.rn.f32 	%f156, %f111, %f148, %f155;
	mul.f32 	%f157, %f154, 0f00000000;
	fma.rn.f32 	%f158, %f111, %f152, %f157;
	add.f32 	%f159, %f106, %f156;
	st.global.f32 	[%rd186+24], %f159;
	add.f32 	%f160, %f107, %f158;
	st.global.f32 	[%rd186+28], %f160;
	mov.f32 	%f161, 0f3F800000;
	sub.f32 	%f162, %f161, %f148;
	sub.f32 	%f163, %f161, %f154;
	ld.global.f32 	%f164, [%rd193+24];
	ld.global.f32 	%f165, [%rd193+28];
	ld.global.f32 	%f166, [%rd193+32];
	ld.global.f32 	%f167, [%rd193+36];
	mul.f32 	%f168, %f164, %f162;
	fma.rn.f32 	%f169, %f150, %f166, %f168;
	mul.f32 	%f170, %f150, %f167;
	fma.rn.f32 	%f171, %f165, %f162, %f170;
	mul.f32 	%f172, %f166, %f163;
	fma.rn.f32 	%f173, %f164, %f152, %f172;
	mul.f32 	%f174, %f163, %f167;
	fma.rn.f32 	%f175, %f165, %f152, %f174;
	st.global.f32 	[%rd193+24], %f169;
	st.global.f32 	[%rd193+28], %f171;
	st.global.f32 	[%rd193+32], %f173;
	st.global.f32 	[%rd193+36], %f175;
	sub.f32 	%f14, %f125, %f129;
	sub.f32 	%f176, %f115, %f118;
	sqrt.rn.f32 	%f177, %f176;
	cvt.f64.f32 	%fd98, %f177;
	rcp.rn.f64 	%fd99, %fd98;
	mul.f64 	%fd100, %fd99, 0d3FE6A09E60000000;
	cvt.rn.f32.f64 	%f178, %fd100;
	add.f32 	%f179, %f115, %f118;
	sqrt.rn.f32 	%f180, %f179;
	cvt.f64.f32 	%fd101, %f180;
	rcp.rn.f64 	%fd102, %fd101;
	mul.f64 	%fd103, %fd102, 0d3FE6A09E60000000;
	cvt.rn.f32.f64 	%f181, %fd103;
	ld.global.f32 	%f182, [%rd188];
	sub.f32 	%f183, %f182, %f108;
	ld.global.f32 	%f184, [%rd188+4];
	sub.f32 	%f185, %f184, %f109;
	mul.f32 	%f186, %f183, %f183;
	mul.f32 	%f187, %f186, %f178;
	mul.f32 	%f188, %f185, %f185;
	mul.f32 	%f189, %f188, %f181;
	mul.f32 	%f190, %f189, %f181;
	fma.rn.f32 	%f15, %f187, %f178, %f190;
	mov.f64 	%fd159, %fd2;
	@%p90 bra 	$L__BB0_130;
	setp.gt.u32 	%p91, %r29, 1073127582;
	selp.f64 	%fd104, %fd4, %fd3, %p91;
	selp.u32 	%r329, 1, 0, %p91;
	add.s32 	%r330, %r28, %r329;
	add.f64 	%fd105, %fd104, 0dBFF0000000000000;
	add.f64 	%fd106, %fd104, 0d3FF0000000000000;
	rcp.approx.ftz.f64 	%fd107, %fd106;
	neg.f64 	%fd108, %fd106;
	fma.rn.f64 	%fd109, %fd108, %fd107, 0d3FF0000000000000;
	fma.rn.f64 	%fd110, %fd109, %fd109, %fd109;
	fma.rn.f64 	%fd111, %fd110, %fd107, %fd107;
	mul.f64 	%fd112, %fd105, %fd111;
	fma.rn.f64 	%fd113, %fd105, %fd111, %fd112;
	mul.f64 	%fd114, %fd113, %fd113;
	fma.rn.f64 	%fd115, %fd114, 0d3EB1380B3AE80F1E, 0d3ED0EE258B7A8B04;
	fma.rn.f64 	%fd116, %fd115, %fd114, 0d3EF3B2669F02676F;
	fma.rn.f64 	%fd117, %fd116, %fd114, 0d3F1745CBA9AB0956;
	fma.rn.f64 	%fd118, %fd117, %fd114, 0d3F3C71C72D1B5154;
	fma.rn.f64 	%fd119, %fd118, %fd114, 0d3F624924923BE72D;
	fma.rn.f64 	%fd120, %fd119, %fd114, 0d3F8999999999A3C4;
	fma.rn.f64 	%fd121, %fd120, %fd114, 0d3FB5555555555554;
	sub.f64 	%fd122, %fd105, %fd113;
	add.f64 	%fd123, %fd122, %fd122;
	neg.f64 	%fd124, %fd113;
	fma.rn.f64 	%fd125, %fd124, %fd105, %fd123;
	mul.f64 	%fd126, %fd111, %fd125;
	mul.f64 	%fd127, %fd114, %fd121;
	fma.rn.f64 	%fd128, %fd127, %fd113, %fd126;
	xor.b32  	%r331, %r330, -2147483648;
	mov.b32 	%r332, 1127219200;
	mov.b64 	%fd129, {%r331, %r332};
	sub.f64 	%fd130, %fd129, %fd1;
	fma.rn.f64 	%fd131, %fd130, 0d3FE62E42FEFA39EF, %fd113;
	fma.rn.f64 	%fd132, %fd130, 0dBFE62E42FEFA39EF, %fd131;
	sub.f64 	%fd133, %fd132, %fd113;
	sub.f64 	%fd134, %fd128, %fd133;
	fma.rn.f64 	%fd135, %fd130, 0d3C7ABC9E3B39803F, %fd134;
	add.f64 	%fd159, %fd131, %fd135;
$L__BB0_130:
	setp.lt.f32 	%p92, %f14, 0f00800000;
	mul.f32 	%f191, %f14, 0f4B000000;
	selp.f32 	%f192, %f191, %f14, %p92;
	mov.b32 	%r333, %f192;
	add.s32 	%r334, %r333, -1059760811;
	and.b32  	%r335, %r334, -8388608;
	sub.s32 	%r336, %r333, %r335;
	mov.b32 	%f193, %r336;
	add.f32 	%f194, %f193, 0fBF800000;
	cvt.rn.f32.f64 	%f195, %fd159;
	add.f32 	%f196, %f195, %f195;
	fma.rn.f32 	%f197, %f15, 0f40000000, %f196;
	setp.eq.f32 	%p93, %f192, 0f00000000;
	fma.rn.f32 	%f198, %f192, 0f7F800000, 0f7F800000;
	setp.gt.u32 	%p94, %r333, 2139095039;
	fma.rn.f32 	%f199, %f194, 0fBE055027, 0f3E1039F6;
	fma.rn.f32 	%f200, %f199, %f194, 0fBDF8CDCC;
	fma.rn.f32 	%f201, %f200, %f194, 0f3E0F2955;
	fma.rn.f32 	%f202, %f201, %f194, 0fBE2AD8B9;
	fma.rn.f32 	%f203, %f202, %f194, 0f3E4CED0B;
	fma.rn.f32 	%f204, %f203, %f194, 0fBE7FFF22;
	fma.rn.f32 	%f205, %f204, %f194, 0f3EAAAA78;
	fma.rn.f32 	%f206, %f205, %f194, 0fBF000000;
	mul.f32 	%f207, %f194, %f206;
	fma.rn.f32 	%f208, %f207, %f194, %f194;
	cvt.rn.f32.s32 	%f209, %r335;
	selp.f32 	%f210, 0fC1B80000, 0f00000000, %p92;
	fma.rn.f32 	%f211, %f209, 0f34000000, %f210;
	fma.rn.f32 	%f212, %f211, 0f3F317218, %f208;
	selp.f32 	%f213, %f198, %f212, %p94;
	selp.f32 	%f214, 0fFF800000, %f213, %p93;
	add.f32 	%f215, %f214, %f197;
	cvt.f64.f32 	%fd136, %f215;
	mul.f64 	%fd16, %fd136, 0dBFE0000000000000;
	fma.rn.f64 	%fd137, %fd16, 0d3FF71547652B82FE, 0d4338000000000000;
	{
	.reg .b32 %temp; 
	mov.b64 	{%r113, %temp}, %fd137;
	}
	mov.f64 	%fd138, 0dC338000000000000;
	add.rn.f64 	%fd139, %fd137, %fd138;
	fma.rn.f64 	%fd140, %fd139, 0dBFE62E42FEFA39EF, %fd16;
	fma.rn.f64 	%fd141, %fd139, 0dBC7ABC9E3B39803F, %fd140;
	fma.rn.f64 	%fd142, %fd141, 0d3E5ADE1569CE2BDF, 0d3E928AF3FCA213EA;
	fma.rn.f64 	%fd143, %fd142, %fd141, 0d3EC71DEE62401315;
	fma.rn.f64 	%fd144, %fd143, %fd141, 0d3EFA01997C89EB71;
	fma.rn.f64 	%fd145, %fd144, %fd141, 0d3F2A01A014761F65;
	fma.rn.f64 	%fd146, %fd145, %fd141, 0d3F56C16C1852B7AF;
	fma.rn.f64 	%fd147, %fd146, %fd141, 0d3F81111111122322;
	fma.rn.f64 	%fd148, %fd147, %fd141, 0d3FA55555555502A1;
	fma.rn.f64 	%fd149, %fd148, %fd141, 0d3FC5555555555511;
	fma.rn.f64 	%fd150, %fd149, %fd141, 0d3FE000000000000B;
	fma.rn.f64 	%fd151, %fd150, %fd141, 0d3FF0000000000000;
	fma.rn.f64 	%fd152, %fd151, %fd141, 0d3FF0000000000000;
	{
	.reg .b32 %temp; 
	mov.b64 	{%r114, %temp}, %fd152;
	}
	{
	.reg .b32 %temp; 
	mov.b64 	{%temp, %r115}, %fd152;
	}
	shl.b32 	%r337, %r113, 20;
	add.s32 	%r338, %r337, %r115;
	mov.b64 	%fd160, {%r114, %r338};
	{
	.reg .b32 %temp; 
	mov.b64 	{%temp, %r339}, %fd16;
	}
	mov.b32 	%f216, %r339;
	abs.f32 	%f16, %f216;
	setp.lt.f32 	%p95, %f16, 0f4086232B;
	@%p95 bra 	$L__BB0_133;
	setp.lt.f64 	%p96, %fd16, 0d0000000000000000;
	add.f64 	%fd153, %fd16, 0d7FF0000000000000;
	selp.f64 	%fd160, 0d0000000000000000, %fd153, %p96;
	setp.geu.f32 	%p97, %f16, 0f40874800;
	@%p97 bra 	$L__BB0_133;
	shr.u32 	%r340, %r113, 31;
	add.s32 	%r341, %r113, %r340;
	shr.s32 	%r342, %r341, 1;
	shl.b32 	%r343, %r342, 20;
	add.s32 	%r344, %r115, %r343;
	mov.b64 	%fd154, {%r114, %r344};
	sub.s32 	%r345, %r113, %r342;
	shl.b32 	%r346, %r345, 20;
	add.s32 	%r347, %r346, 1072693248;
	mov.b32 	%r348, 0;
	mov.b64 	%fd155, {%r348, %r347};
	mul.f64 	%fd160, %fd155, %fd154;
$L__BB0_133:
	cvt.rn.f32.f64 	%f217, %fd160;
	ld.global.f32 	%f218, [%rd12+12];
	mul.f32 	%f219, %f218, %f217;
	st.global.f32 	[%rd12+12], %f219;
$L__BB0_134:
	add.s32 	%r484, %r484, 1;
	setp.eq.s32 	%p98, %r484, %r110;
	@%p98 bra 	$L__BB0_135;
	bra.uni 	$L__BB0_127;
$L__BB0_135:
	setp.lt.s32 	%p99, %r129, 1;
	@%p99 bra 	$L__BB0_157;
	setp.lt.u32 	%p100, %r23, 3;
	mov.b32 	%r489, 0;
	@%p100 bra 	$L__BB0_147;
	mov.b32 	%r485, 0;
$L__BB0_138:
	.pragma "nounroll";
	cvt.u64.u32 	%rd194, %r485;
	add.s64 	%rd33, %rd307, %rd194;
	ld.u8 	%rs8, [%rd33];
	setp.ne.s16 	%p101, %rs8, 0;
	mul.wide.u32 	%rd195, %r485, 8;
	add.s64 	%rd34, %rd3, %rd195;
	@%p101 bra 	$L__BB0_140;
	ld.global.f32 	%f220, [%rd12];
	ld.global.f32 	%f221, [%rd12+4];
	ld.global.f32 	%f222, [%rd34];
	add.f32 	%f223, %f220, %f222;
	ld.global.f32 	%f224, [%rd34+4];
	add.f32 	%f225, %f221, %f224;
	ld.global.f32 	%f226, [%rd12+20];
	cvt.rzi.s32.f32 	%r351, %f226;
	add.s32 	%r352, %r351, 1;
	cvt.rn.f32.s32 	%f227, %r352;
	st.global.f32 	[%rd12+20], %f227;
	shl.b32 	%r353, %r351, 1;
	mul.wide.s32 	%rd196, %r353, 4;
	add.s64 	%rd197, %rd12, %rd196;
	ld.global.f32 	%f228, [%rd12+16];
	cvt.rzi.s32.f32 	%r354, %f228;
	shl.b32 	%r355, %r354, 1;
	cvt.s64.s32 	%rd198, %r355;
	shl.b32 	%r356, %r351, 2;
	cvt.s64.s32 	%rd199, %r356;
	add.s64 	%rd200, %rd198, %rd199;
	shl.b64 	%rd201, %rd200, 2;
	add.s64 	%rd202, %rd12, %rd201;
	st.global.f32 	[%rd197+24], %f223;
	st.global.f32 	[%rd197+28], %f225;
	ld.global.f32 	%f229, [%rd2];
	st.global.f32 	[%rd202+24], %f229;
	ld.global.f32 	%f230, [%rd2+4];
	st.global.f32 	[%rd202+28], %f230;
	ld.global.f32 	%f231, [%rd2+8];
	st.global.f32 	[%rd202+32], %f231;
	ld.global.f32 	%f232, [%rd2+12];
	st.global.f32 	[%rd202+36], %f232;
$L__BB0_140:
	ld.u8 	%rs9, [%rd33+1];
	setp.ne.s16 	%p102, %rs9, 0;
	@%p102 bra 	$L__BB0_142;
	ld.global.f32 	%f233, [%rd12];
	ld.global.f32 	%f234, [%rd12+4];
	ld.global.f32 	%f235, [%rd34+8];
	add.f32 	%f236, %f233, %f235;
	ld.global.f32 	%f237, [%rd34+12];
	add.f32 	%f238, %f234, %f237;
	ld.global.f32 	%f239, [%rd12+20];
	cvt.rzi.s32.f32 	%r357, %f239;
	add.s32 	%r358, %r357, 1;
	cvt.rn.f32.s32 	%f240, %r358;
	st.global.f32 	[%rd12+20], %f240;
	shl.b32 	%r359, %r357, 1;
	mul.wide.s32 	%rd203, %r359, 4;
	add.s64 	%rd204, %rd12, %rd203;
	ld.global.f32 	%f241, [%rd12+16];
	cvt.rzi.s32.f32 	%r360, %f241;
	shl.b32 	%r361, %r360, 1;
	cvt.s64.s32 	%rd205, %r361;
	shl.b32 	%r362, %r357, 2;
	cvt.s64.s32 	%rd206, %r362;
	add.s64 	%rd207, %rd205, %rd206;
	shl.b64 	%rd208, %rd207, 2;
	add.s64 	%rd209, %rd12, %rd208;
	st.global.f32 	[%rd204+24], %f236;
	st.global.f32 	[%rd204+28], %f238;
	ld.global.f32 	%f242, [%rd2];
	st.global.f32 	[%rd209+24], %f242;
	ld.global.f32 	%f243, [%rd2+4];
	st.global.f32 	[%rd209+28], %f243;
	ld.global.f32 	%f244, [%rd2+8];
	st.global.f32 	[%rd209+32], %f244;
	ld.global.f32 	%f245, [%rd2+12];
	st.global.f32 	[%rd209+36], %f245;
$L__BB0_142:
	ld.u8 	%rs10, [%rd33+2];
	setp.ne.s16 	%p103, %rs10, 0;
	@%p103 bra 	$L__BB0_144;
	ld.global.f32 	%f246, [%rd12];
	ld.global.f32 	%f247, [%rd12+4];
	ld.global.f32 	%f248, [%rd34+16];
	add.f32 	%f249, %f246, %f248;
	ld.global.f32 	%f250, [%rd34+20];
	add.f32 	%f251, %f247, %f250;
	ld.global.f32 	%f252, [%rd12+20];
	cvt.rzi.s32.f32 	%r363, %f252;
	add.s32 	%r364, %r363, 1;
	cvt.rn.f32.s32 	%f253, %r364;
	st.global.f32 	[%rd12+20], %f253;
	shl.b32 	%r365, %r363, 1;
	mul.wide.s32 	%rd210, %r365, 4;
	add.s64 	%rd211, %rd12, %rd210;
	ld.global.f32 	%f254, [%rd12+16];
	cvt.rzi.s32.f32 	%r366, %f254;
	shl.b32 	%r367, %r366, 1;
	cvt.s64.s32 	%rd212, %r367;
	shl.b32 	%r368, %r363, 2;
	cvt.s64.s32 	%rd213, %r368;
	add.s64 	%rd214, %rd212, %rd213;
	shl.b64 	%rd215, %rd214, 2;
	add.s64 	%rd216, %rd12, %rd215;
	st.global.f32 	[%rd211+24], %f249;
	st.global.f32 	[%rd211+28], %f251;
	ld.global.f32 	%f255, [%rd2];
	st.global.f32 	[%rd216+24], %f255;
	ld.global.f32 	%f256, [%rd2+4];
	st.global.f32 	[%rd216+28], %f256;
	ld.global.f32 	%f257, [%rd2+8];
	st.global.f32 	[%rd216+32], %f257;
	ld.global.f32 	%f258, [%rd2+12];
	st.global.f32 	[%rd216+36], %f258;
$L__BB0_144:
	ld.u8 	%rs11, [%rd33+3];
	setp.ne.s16 	%p104, %rs11, 0;
	@%p104 bra 	$L__BB0_146;
	ld.global.f32 	%f259, [%rd12];
	ld.global.f32 	%f260, [%rd12+4];
	ld.global.f32 	%f261, [%rd34+24];
	add.f32 	%f262, %f259, %f261;
	ld.global.f32 	%f263, [%rd34+28];
	add.f32 	%f264, %f260, %f263;
	ld.global.f32 	%f265, [%rd12+20];
	cvt.rzi.s32.f32 	%r369, %f265;
	add.s32 	%r370, %r369, 1;
	cvt.rn.f32.s32 	%f266, %r370;
	st.global.f32 	[%rd12+20], %f266;
	shl.b32 	%r371, %r369, 1;
	mul.wide.s32 	%rd217, %r371, 4;
	add.s64 	%rd218, %rd12, %rd217;
	ld.global.f32 	%f267, [%rd12+16];
	cvt.rzi.s32.f32 	%r372, %f267;
	shl.b32 	%r373, %r372, 1;
	cvt.s64.s32 	%rd219, %r373;
	shl.b32 	%r374, %r369, 2;
	cvt.s64.s32 	%rd220, %r374;
	add.s64 	%rd221, %rd219, %rd220;
	shl.b64 	%rd222, %rd221, 2;
	add.s64 	%rd223, %rd12, %rd222;
	st.global.f32 	[%rd218+24], %f262;
	st.global.f32 	[%rd218+28], %f264;
	ld.global.f32 	%f268, [%rd2];
	st.global.f32 	[%rd223+24], %f268;
	ld.global.f32 	%f269, [%rd2+4];
	st.global.f32 	[%rd223+28], %f269;
	ld.global.f32 	%f270, [%rd2+8];
	st.global.f32 	[%rd223+32], %f270;
	ld.global.f32 	%f271, [%rd2+12];
	st.global.f32 	[%rd223+36], %f271;
$L__BB0_146:
	add.s32 	%r485, %r485, 4;
	and.b32  	%r489, %r129, 2147483644;
	setp.eq.s32 	%p105, %r485, %r489;
	@%p105 bra 	$L__BB0_147;
	bra.uni 	$L__BB0_138;
$L__BB0_147:
	setp.eq.s32 	%p106, %r26, 0;
	@%p106 bra 	$L__BB0_157;
	setp.eq.s32 	%p107, %r26, 1;
	@%p107 bra 	$L__BB0_154;
	cvt.u64.u32 	%rd224, %r489;
	add.s64 	%rd35, %rd307, %rd224;
	ld.u8 	%rs12, [%rd35];
	setp.ne.s16 	%p108, %rs12, 0;
	mul.wide.u32 	%rd225, %r489, 8;
	add.s64 	%rd36, %rd3, %rd225;
	@%p108 bra 	$L__BB0_151;
	ld.global.f32 	%f272, [%rd12];
	ld.global.f32 	%f273, [%rd12+4];
	ld.global.f32 	%f274, [%rd36];
	add.f32 	%f275, %f272, %f274;
	ld.global.f32 	%f276, [%rd36+4];
	add.f32 	%f277, %f273, %f276;
	ld.global.f32 	%f278, [%rd12+20];
	cvt.rzi.s32.f32 	%r375, %f278;
	add.s32 	%r376, %r375, 1;
	cvt.rn.f32.s32 	%f279, %r376;
	st.global.f32 	[%rd12+20], %f279;
	shl.b32 	%r377, %r375, 1;
	mul.wide.s32 	%rd226, %r377, 4;
	add.s64 	%rd227, %rd12, %rd226;
	ld.global.f32 	%f280, [%rd12+16];
	cvt.rzi.s32.f32 	%r378, %f280;
	shl.b32 	%r379, %r378, 1;
	cvt.s64.s32 	%rd228, %r379;
	shl.b32 	%r380, %r375, 2;
	cvt.s64.s32 	%rd229, %r380;
	add.s64 	%rd230, %rd228, %rd229;
	shl.b64 	%rd231, %rd230, 2;
	add.s64 	%rd232, %rd12, %rd231;
	st.global.f32 	[%rd227+24], %f275;
	st.global.f32 	[%rd227+28], %f277;
	ld.global.f32 	%f281, [%rd2];
	st.global.f32 	[%rd232+24], %f281;
	ld.global.f32 	%f282, [%rd2+4];
	st.global.f32 	[%rd232+28], %f282;
	ld.global.f32 	%f283, [%rd2+8];
	st.global.f32 	[%rd232+32], %f283;
	ld.global.f32 	%f284, [%rd2+12];
	st.global.f32 	[%rd232+36], %f284;
$L__BB0_151:
	ld.u8 	%rs13, [%rd35+1];
	setp.ne.s16 	%p109, %rs13, 0;
	@%p109 bra 	$L__BB0_153;
	ld.global.f32 	%f285, [%rd12];
	ld.global.f32 	%f286, [%rd12+4];
	ld.global.f32 	%f287, [%rd36+8];
	add.f32 	%f288, %f285, %f287;
	ld.global.f32 	%f289, [%rd36+12];
	add.f32 	%f290, %f286, %f289;
	ld.global.f32 	%f291, [%rd12+20];
	cvt.rzi.s32.f32 	%r381, %f291;
	add.s32 	%r382, %r381, 1;
	cvt.rn.f32.s32 	%f292, %r382;
	st.global.f32 	[%rd12+20], %f292;
	shl.b32 	%r383, %r381, 1;
	mul.wide.s32 	%rd233, %r383, 4;
	add.s64 	%rd234, %rd12, %rd233;
	ld.global.f32 	%f293, [%rd12+16];
	cvt.rzi.s32.f32 	%r384, %f293;
	shl.b32 	%r385, %r384, 1;
	cvt.s64.s32 	%rd235, %r385;
	shl.b32 	%r386, %r381, 2;
	cvt.s64.s32 	%rd236, %r386;
	add.s64 	%rd237, %rd235, %rd236;
	shl.b64 	%rd238, %rd237, 2;
	add.s64 	%rd239, %rd12, %rd238;
	st.global.f32 	[%rd234+24], %f288;
	st.global.f32 	[%rd234+28], %f290;
	ld.global.f32 	%f294, [%rd2];
	st.global.f32 	[%rd239+24], %f294;
	ld.global.f32 	%f295, [%rd2+4];
	st.global.f32 	[%rd239+28], %f295;
	ld.global.f32 	%f296, [%rd2+8];
	st.global.f32 	[%rd239+32], %f296;
	ld.global.f32 	%f297, [%rd2+12];
	st.global.f32 	[%rd239+36], %f297;
$L__BB0_153:
	add.s32 	%r489, %r489, 2;
$L__BB0_154:
	and.b32  	%r387, %r129, 1;
	setp.eq.b32 	%p110, %r387, 1;
	not.pred 	%p111, %p110;
	@%p111 bra 	$L__BB0_157;
	cvt.u64.u32 	%rd240, %r489;
	add.s64 	%rd241, %rd307, %rd240;
	ld.u8 	%rs14, [%rd241];
	setp.ne.s16 	%p112, %rs14, 0;
	@%p112 bra 	$L__BB0_157;
	ld.global.f32 	%f298, [%rd12];
	ld.global.f32 	%f299, [%rd12+4];
	mul.wide.u32 	%rd242, %r489, 8;
	add.s64 	%rd243, %rd3, %rd242;
	ld.global.f32 	%f300, [%rd243];
	add.f32 	%f301, %f298, %f300;
	ld.global.f32 	%f302, [%rd243+4];
	add.f32 	%f303, %f299, %f302;
	ld.global.f32 	%f304, [%rd12+20];
	cvt.rzi.s32.f32 	%r388, %f304;
	add.s32 	%r389, %r388, 1;
	cvt.rn.f32.s32 	%f305, %r389;
	st.global.f32 	[%rd12+20], %f305;
	shl.b32 	%r390, %r388, 1;
	mul.wide.s32 	%rd244, %r390, 4;
	add.s64 	%rd245, %rd12, %rd244;
	ld.global.f32 	%f306, [%rd12+16];
	cvt.rzi.s32.f32 	%r391, %f306;
	shl.b32 	%r392, %r391, 1;
	cvt.s64.s32 	%rd246, %r392;
	shl.b32 	%r393, %r388, 2;
	cvt.s64.s32 	%rd247, %r393;
	add.s64 	%rd248, %rd246, %rd247;
	shl.b64 	%rd249, %rd248, 2;
	add.s64 	%rd250, %rd12, %rd249;
	st.global.f32 	[%rd245+24], %f301;
	st.global.f32 	[%rd245+28], %f303;
	ld.global.f32 	%f307, [%rd2];
	st.global.f32 	[%rd250+24], %f307;
	ld.global.f32 	%f308, [%rd2+4];
	st.global.f32 	[%rd250+28], %f308;
	ld.global.f32 	%f309, [%rd2+8];
	st.global.f32 	[%rd250+32], %f309;
	ld.global.f32 	%f310, [%rd2+12];
	st.global.f32 	[%rd250+36], %f310;
$L__BB0_157:
	ld.param.u32 	%r441, [_Z6updatePfiPA2_fiiS_f_param_1];
	add.s32 	%r453, %r453, 1;
	setp.ne.s32 	%p119, %r453, %r441;
	@%p119 bra 	$L__BB0_12;
$L__BB0_158:
	setp.lt.s32 	%p120, %r22, 1;
	@%p120 bra 	$L__BB0_160;
	{ // callseq 27, 0
	.param .b64 param0;
	st.param.b64 	[param0], %rd307;
	call.uni 
	free, 
	(
	param0
	);
	} // callseq 27
$L__BB0_160:
	ret;

}


// ===== COMPILED SASS (sm_100) =====

	.target	sm_100

	.elftype	@"ET_EXEC"


//--------------------- .note.nv.tkinfo           --------------------------
	.section	.note.nv.tkinfo,"",@"SHT_NOTE"
	.sectionflags	@"SHF_NOTE_NV_TKINFO"
	.tkinfo
        /*0018*/ 	.word	0x00000002
        /*0030*/ 	.string	""
        /*0030*/ 	.string	"ptxas"
        /*0030*/ 	.string	"Cuda compilation tools, release 13.0, V13.0.88"
        /*0030*/ 	.string	"Build cuda_13.0.r13.0/compiler.36424714_0"
        /*0030*/ 	.string	"-arch sm_100 -m 64 "



//--------------------- .note.nv.cuinfo           --------------------------
	.section	.note.nv.cuinfo,"",@"SHT_NOTE"
	.sectionflags	@"SHF_NOTE_NV_CUINFO"
        /*0018*/ 	.short	0x0002
        /*001a*/ 	.short	0x0064
        /*001c*/ 	.short	0x0082
	.zero		2


//--------------------- .nv.info                  --------------------------
	.section	.nv.info,"",@"SHT_CUDA_INFO"
	.align	4


	//----- nvinfo : EIATTR_REGCOUNT
	.align		4
        /*0000*/ 	.byte	0x04, 0x2f
        /*0002*/ 	.short	(.L_7 - .L_6)
	.align		4
.L_6:
        /*0004*/ 	.word	index@(_Z6updatePfiPA2_fiiS_f)
        /*0008*/ 	.word	0x0000003e


	//----- nvinfo : EIATTR_FRAME_SIZE
	.align		4
.L_7:
        /*000c*/ 	.byte	0x04, 0x11
        /*000e*/ 	.short	(.L_9 - .L_8)
	.align		4
.L_8:
        /*0010*/ 	.word	index@($__internal_2_$__cuda_sm20_sqrt_rn_f32_slowpath)
        /*0014*/ 	.word	0x00000008


	//----- nvinfo : EIATTR_FRAME_SIZE
	.align		4
.L_9:
        /*0018*/ 	.byte	0x04, 0x11
        /*001a*/ 	.short	(.L_11 - .L_10)
	.align		4
.L_10:
        /*001c*/ 	.word	index@($__internal_1_$__cuda_sm20_rcp_rn_f32_slowpath)
        /*0020*/ 	.word	0x00000008


	//----- nvinfo : EIATTR_FRAME_SIZE
	.align		4
.L_11:
        /*0024*/ 	.byte	0x04, 0x11
        /*0026*/ 	.short	(.L_13 - .L_12)
	.align		4
.L_12:
        /*0028*/ 	.word	index@($__internal_0_$__cuda_sm20_dblrcp_rn_slowpath_v3)
        /*002c*/ 	.word	0x00000008


	//----- nvinfo : EIATTR_FRAME_SIZE
	.align		4
.L_13:
        /*0030*/ 	.byte	0x04, 0x11
        /*0032*/ 	.short	(.L_15 - .L_14)
	.align		4
.L_14:
        /*0034*/ 	.word	index@(_Z6updatePfiPA2_fiiS_f)
        /*0038*/ 	.word	0x00000008


	//----- nvinfo : EIATTR_MIN_STACK_SIZE
	.align		4
.L_15:
        /*003c*/ 	.byte	0x04, 0x12
        /*003e*/ 	.short	(.L_17 - .L_16)
	.align		4
.L_16:
        /*0040*/ 	.word	index@(_Z6updatePfiPA2_fiiS_f)
        /*0044*/ 	.word	0x00000008
.L_17:


//--------------------- .nv.compat                --------------------------
	.section	.nv.compat,"",@"SHT_CUDA_COMPAT_INFO"
	.align	4
        /*0000*/ 	.byte	0x02, 0x09, 0x00, 0x00, 0x02, 0x02, 0x01, 0x00, 0x02, 0x05, 0x05, 0x00, 0x03, 0x07, 0x01, 0x01
        /*0010*/ 	.byte	0x02, 0x03, 0x00, 0x00, 0x02, 0x06, 0x01, 0x00, 0x04, 0x0b, 0x08, 0x00, 0x01, 0x00, 0x00, 0x00
        /*0020*/ 	.byte	0x00, 0x00, 0x00, 0x00


//--------------------- .nv.info._Z6updatePfiPA2_fiiS_f --------------------------
	.section	.nv.info._Z6updatePfiPA2_fiiS_f,"",@"SHT_CUDA_INFO"
	.sectionflags	@""
	.align	4


	//----- nvinfo : EIATTR_CUDA_API_VERSION
	.align		4
        /*0000*/ 	.byte	0x04, 0x37
        /*0002*/ 	.short	(.L_19 - .L_18)
.L_18:
        /*0004*/ 	.word	0x00000082


	//----- nvinfo : EIATTR_KPARAM_INFO
	.align		4
.L_19:
        /*0008*/ 	.byte	0x04, 0x17
        /*000a*/ 	.short	(.L_21 - .L_20)
.L_20:
        /*000c*/ 	.word	0x00000000
        /*0010*/ 	.short	0x0006
        /*0012*/ 	.short	0x0028
        /*0014*/ 	.byte	0x00, 0xf0, 0x11, 0x00


	//----- nvinfo : EIATTR_KPARAM_INFO
	.align		4
.L_21:
        /*0018*/ 	.byte	0x04, 0x17
        /*001a*/ 	.short	(.L_23 - .L_22)
.L_22:
        /*001c*/ 	.word	0x00000000
        /*0020*/ 	.short	0x0005
        /*0022*/ 	.short	0x0020
        /*0024*/ 	.byte	0x00, 0xf5, 0x21, 0x00


	//----- nvinfo : EIATTR_KPARAM_INFO
	.align		4
.L_23:
        /*0028*/ 	.byte	0x04, 0x17
        /*002a*/ 	.short	(.L_25 - .L_24)
.L_24:
        /*002c*/ 	.word	0x00000000
        /*0030*/ 	.short	0x0004
        /*0032*/ 	.short	0x001c
        /*0034*/ 	.byte	0x00, 0xf0, 0x11, 0x00


	//----- nvinfo : EIATTR_KPARAM_INFO
	.align		4
.L_25:
        /*0038*/ 	.byte	0x04, 0x17
        /*003a*/ 	.short	(.L_27 - .L_26)
.L_26:
        /*003c*/ 	.word	0x00000000
        /*0040*/ 	.short	0x0003
        /*0042*/ 	.short	0x0018
        /*0044*/ 	.byte	0x00, 0xf0, 0x11, 0x00


	//----- nvinfo : EIATTR_KPARAM_INFO
	.align		4
.L_27:
        /*0048*/ 	.byte	0x04, 0x17
        /*004a*/ 	.short	(.L_29 - .L_28)
.L_28:
        /*004c*/ 	.word	0x00000000
        /*0050*/ 	.short	0x0002
        /*0052*/ 	.short	0x0010
        /*0054*/ 	.byte	0x00, 0xf5, 0x21, 0x00


	//----- nvinfo : EIATTR_KPARAM_INFO
	.align		4
.L_29:
        /*0058*/ 	.byte	0x04, 0x17
        /*005a*/ 	.short	(.L_31 - .L_30)
.L_30:
        /*005c*/ 	.word	0x00000000
        /*0060*/ 	.short	0x0001
        /*0062*/ 	.short	0x0008
        /*0064*/ 	.byte	0x00, 0xf0, 0x11, 0x00


	//----- nvinfo : EIATTR_KPARAM_INFO
	.align		4
.L_31:
        /*0068*/ 	.byte	0x04, 0x17
        /*006a*/ 	.short	(.L_33 - .L_32)
.L_32:
        /*006c*/ 	.word	0x00000000
        /*0070*/ 	.short	0x0000
        /*0072*/ 	.short	0x0000
        /*0074*/ 	.byte	0x00, 0xf5, 0x21, 0x00


	//----- nvinfo : EIATTR_SPARSE_MMA_MASK
	.align		4
.L_33:
        /*0078*/ 	.byte	0x03, 0x50
        /*007a*/ 	.short	0x0000


	//----- nvinfo : EIATTR_MAXREG_COUNT
	.align		4
        /*007c*/ 	.byte	0x03, 0x1b
        /*007e*/ 	.short	0x00ff


	//----- nvinfo : EIATTR_EXTERNS
	.align		4
        /*0080*/ 	.byte	0x04, 0x0f
        /*0082*/ 	.short	(.L_35 - .L_34)


	//   ....[0]....
	.align		4
.L_34:
        /*0084*/ 	.word	index@(vprintf)


	//   ....[1]....
	.align		4
        /*0088*/ 	.word	index@(malloc)


	//   ....[2]....
	.align		4
        /*008c*/ 	.word	index@(free)


	//----- nvinfo : EIATTR_MERCURY_ISA_VERSION
	.align		4
.L_35:
        /*0090*/ 	.byte	0x03, 0x5f
        /*0092*/ 	.short	0x0101


	//----- nvinfo : EIATTR_VRC_CTA_INIT_COUNT
	.align		4
        /*0094*/ 	.byte	0x02, 0x4a
	.zero		1
	.zero		1


	//----- nvinfo : EIATTR_SYSCALL_OFFSETS
	.align		4
        /*0098*/ 	.byte	0x04, 0x46
        /*009a*/ 	.short	(.L_37 - .L_36)


	//   ....[0]....
.L_36:
        /*009c*/ 	.word	0x00000d80


	//   ....[1]....
        /*00a0*/ 	.word	0x00004460


	//   ....[2]....
        /*00a4*/ 	.word	0x00004600


	//   ....[3]....
        /*00a8*/ 	.word	0x000046b0


	//   ....[4]....
        /*00ac*/ 	.word	0x00004760


	//   ....[5]....
        /*00b0*/ 	.word	0x00004810


	//   ....[6]....
        /*00b4*/ 	.word	0x00004930


	//   ....[7]....
        /*00b8*/ 	.word	0x00004a00


	//   ....[8]....
        /*00bc*/ 	.word	0x00004ad0


	//   ....[9]....
        /*00c0*/ 	.word	0x00004b60


	//   ....[10]....
        /*00c4*/ 	.word	0x00004eb0


	//   ....[11]....
        /*00c8*/ 	.word	0x00005050


	//   ....[12]....
        /*00cc*/ 	.word	0x00005100


	//   ....[13]....
        /*00d0*/ 	.word	0x000051b0


	//   ....[14]....
        /*00d4*/ 	.word	0x00005260


	//   ....[15]....
        /*00d8*/ 	.word	0x00005380


	//   ....[16]....
        /*00dc*/ 	.word	0x00005450


	//   ....[17]....
        /*00e0*/ 	.word	0x00005520


	//   ....[18]....
        /*00e4*/ 	.word	0x000055b0


	//   ....[19]....
        /*00e8*/ 	.word	0x00005980


	//   ....[20]....
        /*00ec*/ 	.word	0x00005ad0


	//   ....[21]....
        /*00f0*/ 	.word	0x00005b80


	//   ....[22]....
        /*00f4*/ 	.word	0x00005c30


	//   ....[23]....
        /*00f8*/ 	.word	0x00005ce0


	//   ....[24]....
        /*00fc*/ 	.word	0x00005e00


	//   ....[25]....
        /*0100*/ 	.word	0x00005ed0


	//   ....[26]....
        /*0104*/ 	.word	0x00005fa0


	//   ....[27]....
        /*0108*/ 	.word	0x00009310


	//----- nvinfo : EIATTR_EXIT_INSTR_OFFSETS
	.align		4
.L_37:
        /*010c*/ 	.byte	0x04, 0x1c
        /*010e*/ 	.short	(.L_39 - .L_38)


	//   ....[0]....
.L_38:
        /*0110*/ 	.word	0x00000070


	//   ....[1]....
        /*0114*/ 	.word	0x00000f20


	//   ....[2]....
        /*0118*/ 	.word	0x000092b0


	//   ....[3]....
        /*011c*/ 	.word	0x00009320


	//----- nvinfo : EIATTR_CRS_STACK_SIZE
	.align		4
.L_39:
        /*0120*/ 	.byte	0x04, 0x1e
        /*0122*/ 	.short	(.L_41 - .L_40)
.L_40:
        /*0124*/ 	.word	0x00000000


	//----- nvinfo : EIATTR_CBANK_PARAM_SIZE
	.align		4
.L_41:
        /*0128*/ 	.byte	0x03, 0x19
        /*012a*/ 	.short	0x002c


	//----- nvinfo : EIATTR_PARAM_CBANK
	.align		4
        /*012c*/ 	.byte	0x04, 0x0a
        /*012e*/ 	.short	(.L_43 - .L_42)
	.align		4
.L_42:
        /*0130*/ 	.word	index@(.nv.constant0._Z6updatePfiPA2_fiiS_f)
        /*0134*/ 	.short	0x0380
        /*0136*/ 	.short	0x002c


	//----- nvinfo : EIATTR_SW_WAR
	.align		4
.L_43:
        /*0138*/ 	.byte	0x04, 0x36
        /*013a*/ 	.short	(.L_45 - .L_44)
.L_44:
        /*013c*/ 	.word	0x00000008
.L_45:


//--------------------- .nv.callgraph             --------------------------
	.section	.nv.callgraph,"",@"SHT_CUDA_CALLGRAPH"
	.align	4
	.sectionentsize	8
	.align		4
        /*0000*/ 	.word	0x00000000
	.align		4
        /*0004*/ 	.word	0xffffffff
	.align		4
        /*0008*/ 	.word	index@(_Z6updatePfiPA2_fiiS_f)
	.align		4
        /*000c*/ 	.word	index@(free)
	.align		4
        /*0010*/ 	.word	index@(_Z6updatePfiPA2_fiiS_f)
	.align		4
        /*0014*/ 	.word	index@(vprintf)
	.align		4
        /*0018*/ 	.word	index@(_Z6updatePfiPA2_fiiS_f)
	.align		4
        /*001c*/ 	.word	index@(malloc)
	.align		4
        /*0020*/ 	.word	0x00000000
	.align		4
        /*0024*/ 	.word	0xfffffffe
	.align		4
        /*0028*/ 	.word	0x00000000
	.align		4
        /*002c*/ 	.word	0xfffffffd
	.align		4
        /*0030*/ 	.word	0x00000000
	.align		4
        /*0034*/ 	.word	0xfffffffc


//--------------------- .nv.constant4             --------------------------
	.section	.nv.constant4,"a",@progbits
	.align	8
	.align		8
.nv.constant4:
        /*0000*/ 	.dword	vprintf
	.align		8
        /*0008*/ 	.dword	malloc
	.align		8
        /*0010*/ 	.dword	free
	.align		8
        /*0018*/ 	.dword	$str
	.align		8
        /*0020*/ 	.dword	$str$1
	.align		8
        /*0028*/ 	.dword	$str$2
	.align		8
        /*0030*/ 	.dword	$str$3
	.align		8
        /*0038*/ 	.dword	$str$4
	.align		8
        /*0040*/ 	.dword	$str$5


//--------------------- .text._Z6updatePfiPA2_fiiS_f --------------------------
	.section	.text._Z6updatePfiPA2_fiiS_f,"ax",@progbits
	.align	128
        .global         _Z6updatePfiPA2_fiiS_f
        .type           _Z6updatePfiPA2_fiiS_f,@function
        .size           _Z6updatePfiPA2_fiiS_f,(.L_x_177 - _Z6updatePfiPA2_fiiS_f)
        .other          _Z6updatePfiPA2_fiiS_f,@"STO_CUDA_ENTRY STV_DEFAULT"
_Z6updatePfiPA2_fiiS_f:
.text._Z6updatePfiPA2_fiiS_f:
[----:B------:R-:W0:Y:S01]  /*0000*/  LDC R1, c[0x0][0x37c] ;  /* 0x0000df00ff017b82 */ /* 0x000e220000000800 */
[----:B------:R-:W1:Y:S01]  /*0010*/  LDCU UR10, c[0x0][0x39c] ;  /* 0x00007380ff0a77ac */ /* 0x000e620008000800 */
[----:B0-----:R-:W-:Y:S01]  /*0020*/  VIADD R1, R1, 0xfffffff8 ;  /* 0xfffffff801017836 */ /* 0x001fe20000000000 */
[----:B------:R-:W0:Y:S01]  /*0030*/  LDCU UR4, c[0x0][0x2f8] ;  /* 0x00005f00ff0477ac */ /* 0x000e220008000800 */
[----:B------:R-:W2:Y:S01]  /*0040*/  LDCU UR8, c[0x0][0x2fc] ;  /* 0x00005f80ff0877ac */ /* 0x000ea20008000800 */
[----:B-1----:R-:W-:Y:S02]  /*0050*/  ISETP.NE.AND P0, PT, RZ, UR10, PT ;  /* 0x0000000aff007c0c */ /* 0x002fe4000bf05270 */
[----:B0-----:R-:W-:-:S11]  /*0060*/  IADD3 R16, P1, PT, R1, UR4, RZ ;  /* 0x0000000401107c10 */ /* 0x001fd6000ff3e0ff */
[----:B--2---:R-:W-:Y:S05]  /*0070*/  @!P0 EXIT ;  /* 0x000000000000894d */ /* 0x004fea0003800000 */
[----:B------:R-:W0:Y:S01]  /*0080*/  S2R R0, SR_TID.Y ;  /* 0x0000000000007919 */ /* 0x000e220000002200 */
[----:B------:R-:W-:Y:S01]  /*0090*/  S2UR UR4, SR_CTAID.X ;  /* 0x00000000000479c3 */ /* 0x000fe20000002500 */
[----:B------:R-:W1:Y:S01]  /*00a0*/  LDCU UR6, c[0x0][0x370] ;  /* 0x00006e00ff0677ac */ /* 0x000e620008000800 */
[----:B------:R-:W-:Y:S01]  /*00b0*/  HFMA2 R6, -RZ, RZ, 0, 0 ;  /* 0x00000000ff067431 */ /* 0x000fe200000001ff */
[----:B------:R-:W2:Y:S01]  /*00c0*/  S2R R2, SR_TID.X ;  /* 0x0000000000027919 */ /* 0x000ea20000002100 */
[----:B------:R-:W-:Y:S01]  /*00d0*/  IMAD.X R17, RZ, RZ, UR8, P1 ;  /* 0x00000008ff117e24 */ /* 0x000fe200088e06ff */
[----:B------:R-:W2:Y:S03]  /*00e0*/  LDCU UR9, c[0x0][0x360] ;  /* 0x00006c00ff0977ac */ /* 0x000ea60008000800 */
[----:B------:R-:W1:Y:S01]  /*00f0*/  S2UR UR5, SR_CTAID.Y ;  /* 0x00000000000579c3 */ /* 0x000e620000002600 */
[----:B------:R-:W3:Y:S01]  /*0100*/  LDCU UR7, c[0x0][0x388] ;  /* 0x00007100ff0777ac */ /* 0x000ee20008000800 */
[----:B------:R-:W4:Y:S06]  /*0110*/  LDCU.64 UR36, c[0x0][0x358] ;  /* 0x00006b00ff2477ac */ /* 0x000f2c0008000a00 */
[----:B------:R-:W0:Y:S01]  /*0120*/  LDC R19, c[0x0][0x364] ;  /* 0x0000d900ff137b82 */ /* 0x000e220000000800 */
[----:B---3--:R-:W-:-:S02]  /*0130*/  UISETP.GE.AND UP0, UPT, UR7, 0x1, UPT ;  /* 0x000000010700788c */ /* 0x008fc4000bf06270 */
[----:B-1----:R-:W-:-:S06]  /*0140*/  UIMAD UR4, UR5, UR6, UR4 ;  /* 0x00000006050472a4 */ /* 0x002fcc000f8e0204 */
[----:B0-----:R-:W-:-:S04]  /*0150*/  IMAD R19, R19, UR4, R0 ;  /* 0x0000000413137c24 */ /* 0x001fc8000f8e0200 */
[----:B--2---:R-:W-:-:S04]  /*0160*/  IMAD R19, R19, UR9, R2 ;  /* 0x0000000913137c24 */ /* 0x004fc8000f8e0202 */
[----:B------:R-:W-:Y:S01]  /*0170*/  IMAD R24, R19, UR7, RZ ;  /* 0x0000000713187c24 */ /* 0x000fe2000f8e02ff */
[----:B----4-:R-:W-:Y:S06]  /*0180*/  BRA.U !UP0, `(.L_x_0) ;  /* 0x0000000908cc7547 */ /* 0x010fec000b800000 */
[----:B------:R-:W0:Y:S01]  /*0190*/  LDC.64 R2, c[0x0][0x380] ;  /* 0x0000e000ff027b82 */ /* 0x000e220000000a00 */
[----:B------:R-:W1:Y:S01]  /*01a0*/  LDCU UR5, c[0x0][0x398] ;  /* 0x00007300ff0577ac */ /* 0x000e620008000800 */
[----:B0-----:R-:W2:Y:S01]  /*01b0*/  LDG.E R2, desc[UR36][R2.64+0x10] ;  /* 0x0000102402027981 */ /* 0x001ea2000c1e1900 */
[----:B------:R-:W-:Y:S01]  /*01c0*/  UIADD3 UR4, UPT, UPT, UR7, -0x1, URZ ;  /* 0xffffffff07047890 */ /* 0x000fe2000fffe0ff */
[----:B-1----:R-:W-:Y:S01]  /*01d0*/  VIMNMX R5, PT, PT, R24, UR5, !PT ;  /* 0x0000000518057c48 */ /* 0x002fe2000ffe0100 */
[----:B------:R-:W-:Y:S01]  /*01e0*/  IMAD.MOV.U32 R9, RZ, RZ, 0x6 ;  /* 0x00000006ff097424 */ /* 0x000fe200078e00ff */
[----:B------:R-:W-:Y:S01]  /*01f0*/  BSSY.RECONVERGENT B0, `(.L_x_1) ;  /* 0x000009b000007945 */ /* 0x000fe20003800200 */
[----:B------:R-:W-:Y:S02]  /*0200*/  IMAD.MOV.U32 R6, RZ, RZ, RZ ;  /* 0x000000ffff067224 */ /* 0x000fe400078e00ff */
[----:B------:R-:W-:-:S04]  /*0210*/  VIADDMNMX.U32 R5, R5, -R24, UR4, PT ;  /* 0x0000000405057e46 */ /* 0x000fc8000b800818 */
[C---:B------:R-:W-:Y:S01]  /*0220*/  ISETP.GE.U32.AND P0, PT, R5.reuse, 0x3, PT ;  /* 0x000000030500780c */ /* 0x040fe20003f06070 */
[----:B------:R-:W-:Y:S01]  /*0230*/  VIADD R7, R5, 0x1 ;  /* 0x0000000105077836 */ /* 0x000fe20000000000 */
[----:B------:R-:W-:-:S04]  /*0240*/  MOV R5, RZ ;  /* 0x000000ff00057202 */ /* 0x000fc80000000f00 */
[----:B------:R-:W-:Y:S01]  /*0250*/  LOP3.LUT R4, R7, 0x3, RZ, 0xc0, !PT ;  /* 0x0000000307047812 */ /* 0x000fe200078ec0ff */
[----:B--2---:R-:W0:Y:S02]  /*0260*/  F2I.TRUNC.NTZ R0, R2 ;  /* 0x0000000200007305 */ /* 0x004e24000020f100 */
[----:B0-----:R-:W-:-:S04]  /*0270*/  IMAD R0, R0, R9, 0x6 ;  /* 0x0000000600007424 */ /* 0x001fc800078e0209 */
[----:B------:R-:W-:Y:S05]  /*0280*/  @!P0 BRA `(.L_x_2) ;  /* 0x0000000800448947 */ /* 0x000fea0003800000 */
[----:B------:R-:W0:Y:S01]  /*0290*/  LDC.64 R2, c[0x0][0x380] ;  /* 0x0000e000ff027b82 */ /* 0x000e220000000a00 */
[----:B------:R-:W-:Y:S01]  /*02a0*/  LOP3.LUT R5, R7, 0xfffffffc, RZ, 0xc0, !PT ;  /* 0xfffffffc07057812 */ /* 0x000fe200078ec0ff */
[----:B------:R-:W-:Y:S01]  /*02b0*/  BSSY.RELIABLE B1, `(.L_x_3) ;  /* 0x000007b000017945 */ /* 0x000fe20003800100 */
[----:B------:R-:W-:Y:S02]  /*02c0*/  CS2R R6, SRZ ;  /* 0x0000000000067805 */ /* 0x000fe4000001ff00 */
[----:B------:R-:W-:-:S13]  /*02d0*/  ISETP.GT.AND P0, PT, R5, RZ, PT ;  /* 0x000000ff0500720c */ /* 0x000fda0003f04270 */
[----:B------:R-:W-:Y:S05]  /*02e0*/  @!P0 BRA `(.L_x_4) ;  /* 0x0000000400dc8947 */ /* 0x000fea0003800000 */
[----:B------:R-:W-:Y:S01]  /*02f0*/  IMAD.IADD R8, R5, 0x1, -R7 ;  /* 0x0000000105087824 */ /* 0x000fe200078e0a07 */
[----:B------:R-:W-:Y:S01]  /*0300*/  BSSY.RECONVERGENT B2, `(.L_x_5) ;  /* 0x000004a000027945 */ /* 0x000fe20003800200 */
[----:B------:R-:W-:-:S03]  /*0310*/  PLOP3.LUT P0, PT, PT, PT, PT, 0x80, 0x8 ;  /* 0x000000000008781c */ /* 0x000fc60003f0f070 */
[----:B------:R-:W-:-:S13]  /*0320*/  ISETP.GT.AND P1, PT, R8, 0xc, PT ;  /* 0x0000000c0800780c */ /* 0x000fda0003f24270 */
[----:B------:R-:W-:Y:S05]  /*0330*/  @!P1 BRA `(.L_x_6) ;  /* 0x0000000400189947 */ /* 0x000fea0003800000 */
[----:B------:R-:W-:Y:S02]  /*0340*/  PLOP3.LUT P0, PT, PT, PT, PT, 0x8, 0x80 ;  /* 0x000000000080781c */ /* 0x000fe40003f0e170 */
[----:B------:R-:W-:-:S11]  /*0350*/  IADD3 R8, PT, PT, R5, -0xc, RZ ;  /* 0xfffffff405087810 */ /* 0x000fd60007ffe0ff */
.L_x_7:
[----:B------:R-:W1:Y:S01]  /*0360*/  LDC.64 R32, c[0x0][0x380] ;  /* 0x0000e000ff207b82 */ /* 0x000e620000000a00 */
[C-C-:B------:R-:W-:Y:S01]  /*0370*/  IMAD.IADD R9, R24.reuse, 0x1, R7.reuse ;  /* 0x0000000118097824 */ /* 0x140fe200078e0207 */
[C-C-:B------:R-:W-:Y:S02]  /*0380*/  IADD3 R11, PT, PT, R24.reuse, 0x4, R7.reuse ;  /* 0x00000004180b7810 */ /* 0x140fe40007ffe007 */
[--C-:B------:R-:W-:Y:S01]  /*0390*/  IADD3 R13, PT, PT, R24, 0x8, R7.reuse ;  /* 0x00000008180d7810 */ /* 0x100fe20007ffe007 */
[----:B------:R-:W-:Y:S01]  /*03a0*/  IMAD R9, R0, R9, RZ ;  /* 0x0000000900097224 */ /* 0x000fe200078e02ff */
[----:B------:R-:W-:Y:S01]  /*03b0*/  IADD3 R15, PT, PT, R24, 0xc, R7 ;  /* 0x0000000c180f7810 */ /* 0x000fe20007ffe007 */
[C---:B------:R-:W-:Y:S02]  /*03c0*/  IMAD R21, R0.reuse, R11, RZ ;  /* 0x0000000b00157224 */ /* 0x040fe400078e02ff */
[C---:B------:R-:W-:Y:S02]  /*03d0*/  IMAD R13, R0.reuse, R13, RZ ;  /* 0x0000000d000d7224 */ /* 0x040fe400078e02ff */
[----:B------:R-:W-:-:S02]  /*03e0*/  IMAD R15, R0, R15, RZ ;  /* 0x0000000f000f7224 */ /* 0x000fc400078e02ff */
[----:B-1----:R-:W-:-:S04]  /*03f0*/  IMAD.WIDE R10, R9, 0x4, R32 ;  /* 0x00000004090a7825 */ /* 0x002fc800078e0220 */
[----:B------:R-:W-:Y:S01]  /*0400*/  IMAD.WIDE R28, R13, 0x4, R32 ;  /* 0x000000040d1c7825 */ /* 0x000fe200078e0220 */
[----:B------:R1:W2:Y:S03]  /*0410*/  LDG.E R9, desc[UR36][R10.64+0x14] ;  /* 0x000014240a097981 */ /* 0x0002a6000c1e1900 */
[C---:B------:R-:W-:Y:S01]  /*0420*/  IMAD.WIDE R12, R0.reuse, 0x4, R10 ;  /* 0x00000004000c7825 */ /* 0x040fe200078e020a */
[----:B------:R-:W3:Y:S03]  /*0430*/  LDG.E R37, desc[UR36][R28.64+0x14] ;  /* 0x000014241c257981 */ /* 0x000ee6000c1e1900 */
[--C-:B------:R-:W-:Y:S01]  /*0440*/  IMAD.WIDE R20, R21, 0x4, R32.reuse ;  /* 0x0000000415147825 */ /* 0x100fe200078e0220 */
[----:B------:R4:W5:Y:S03]  /*0450*/  LDG.E R18, desc[UR36][R12.64+0x14] ;  /* 0x000014240c127981 */ /* 0x000966000c1e1900 */
[----:B------:R-:W-:Y:S01]  /*0460*/  IMAD.WIDE R32, R15, 0x4, R32 ;  /* 0x000000040f207825 */ /* 0x000fe200078e0220 */
[----:B------:R0:W3:Y:S03]  /*0470*/  LDG.E R25, desc[UR36][R20.64+0x14] ;  /* 0x0000142414197981 */ /* 0x0000e6000c1e1900 */
[C---:B------:R-:W-:Y:S01]  /*0480*/  IMAD.WIDE R14, R0.reuse, 0x4, R12 ;  /* 0x00000004000e7825 */ /* 0x040fe200078e020c */
[----:B------:R-:W3:Y:S03]  /*0490*/  LDG.E R39, desc[UR36][R32.64+0x14] ;  /* 0x0000142420277981 */ /* 0x000ee6000c1e1900 */
[----:B------:R-:W-:-:S04]  /*04a0*/  IMAD.WIDE R22, R0, 0x4, R20 ;  /* 0x0000000400167825 */ /* 0x000fc800078e0214 */
[C---:B-1----:R-:W-:Y:S01]  /*04b0*/  IMAD.WIDE R10, R0.reuse, 0x4, R14 ;  /* 0x00000004000a7825 */ /* 0x042fe200078e020e */
[----:B------:R1:W3:Y:S03]  /*04c0*/  LDG.E R36, desc[UR36][R22.64+0x14] ;  /* 0x0000142416247981 */ /* 0x0002e6000c1e1900 */
[C---:B------:R-:W-:Y:S01]  /*04d0*/  IMAD.WIDE R26, R0.reuse, 0x4, R22 ;  /* 0x00000004001a7825 */ /* 0x040fe200078e0216 */
[----:B------:R-:W3:Y:S03]  /*04e0*/  LDG.E R14, desc[UR36][R14.64+0x14] ;  /* 0x000014240e0e7981 */ /* 0x000ee6000c1e1900 */
[C---:B------:R-:W-:Y:S01]  /*04f0*/  IMAD.WIDE R30, R0.reuse, 0x4, R28 ;  /* 0x00000004001e7825 */ /* 0x040fe200078e021c */
[----:B------:R-:W3:Y:S03]  /*0500*/  LDG.E R10, desc[UR36][R10.64+0x14] ;  /* 0x000014240a0a7981 */ /* 0x000ee6000c1e1900 */
[C---:B----4-:R-:W-:Y:S01]  /*0510*/  IMAD.WIDE R12, R0.reuse, 0x4, R26 ;  /* 0x00000004000c7825 */ /* 0x050fe200078e021a */
[----:B------:R4:W3:Y:S03]  /*0520*/  LDG.E R38, desc[UR36][R30.64+0x14] ;  /* 0x000014241e267981 */ /* 0x0008e6000c1e1900 */
[----:B0-----:R-:W-:-:S02]  /*0530*/  IMAD.WIDE R20, R0, 0x4, R30 ;  /* 0x0000000400147825 */ /* 0x001fc400078e021e */
[----:B------:R-:W3:Y:S02]  /*0540*/  LDG.E R12, desc[UR36][R12.64+0x14] ;  /* 0x000014240c0c7981 */ /* 0x000ee4000c1e1900 */
[C---:B------:R-:W-:Y:S02]  /*0550*/  IMAD.WIDE R34, R0.reuse, 0x4, R32 ;  /* 0x0000000400227825 */ /* 0x040fe400078e0220 */
[----:B------:R3:W3:Y:S02]  /*0560*/  LDG.E R32, desc[UR36][R26.64+0x14] ;  /* 0x000014241a207981 */ /* 0x0006e4000c1e1900 */
[C---:B-1----:R-:W-:Y:S02]  /*0570*/  IMAD.WIDE R22, R0.reuse, 0x4, R20 ;  /* 0x0000000400167825 */ /* 0x042fe400078e0214 */
[----:B------:R0:W3:Y:S02]  /*0580*/  LDG.E R33, desc[UR36][R20.64+0x14] ;  /* 0x0000142414217981 */ /* 0x0000e4000c1e1900 */
[----:B------:R-:W-:-:S02]  /*0590*/  IMAD.WIDE R28, R0, 0x4, R34 ;  /* 0x00000004001c7825 */ /* 0x000fc400078e0222 */
[----:B------:R1:W3:Y:S02]  /*05a0*/  LDG.E R23, desc[UR36][R22.64+0x14] ;  /* 0x0000142416177981 */ /* 0x0002e4000c1e1900 */
[----:B----4-:R-:W-:Y:S02]  /*05b0*/  IMAD.WIDE R30, R0, 0x4, R28 ;  /* 0x00000004001e7825 */ /* 0x010fe400078e021c */
[----:B------:R-:W4:Y:S04]  /*05c0*/  LDG.E R40, desc[UR36][R34.64+0x14] ;  /* 0x0000142422287981 */ /* 0x000f28000c1e1900 */
[----:B------:R1:W4:Y:S04]  /*05d0*/  LDG.E R41, desc[UR36][R28.64+0x14] ;  /* 0x000014241c297981 */ /* 0x000328000c1e1900 */
[----:B------:R4:W4:Y:S01]  /*05e0*/  LDG.E R31, desc[UR36][R30.64+0x14] ;  /* 0x000014241e1f7981 */ /* 0x000922000c1e1900 */
[----:B------:R-:W-:-:S05]  /*05f0*/  VIADD R7, R7, 0x10 ;  /* 0x0000001007077836 */ /* 0x000fca0000000000 */
[----:B------:R-:W-:Y:S01]  /*0600*/  ISETP.GE.AND P1, PT, R7, R8, PT ;  /* 0x000000080700720c */ /* 0x000fe20003f26270 */
[----:B--2---:R-:W-:Y:S08]  /*0610*/  F2I.TRUNC.NTZ R9, R9 ;  /* 0x0000000900097305 */ /* 0x004ff0000020f100 */
[----:B-----5:R-:W2:Y:S08]  /*0620*/  F2I.TRUNC.NTZ R18, R18 ;  /* 0x0000001200127305 */ /* 0x020eb0000020f100 */
[----:B---3--:R-:W-:Y:S08]  /*0630*/  F2I.TRUNC.NTZ R26, R25 ;  /* 0x00000019001a7305 */ /* 0x008ff0000020f100 */
[----:B------:R-:W-:Y:S08]  /*0640*/  F2I.TRUNC.NTZ R36, R36 ;  /* 0x0000002400247305 */ /* 0x000ff0000020f100 */
[----:B------:R-:W-:Y:S08]  /*0650*/  F2I.TRUNC.NTZ R14, R14 ;  /* 0x0000000e000e7305 */ /* 0x000ff0000020f100 */
[----:B------:R-:W3:Y:S01]  /*0660*/  F2I.TRUNC.NTZ R10, R10 ;  /* 0x0000000a000a7305 */ /* 0x000ee2000020f100 */
[----:B--2---:R-:W-:-:S07]  /*0670*/  VIMNMX3 R9, R9, R6, R18, !PT ;  /* 0x000000060909720f */ /* 0x004fce0007800112 */
[----:B------:R-:W-:Y:S08]  /*0680*/  F2I.TRUNC.NTZ R32, R32 ;  /* 0x0000002000207305 */ /* 0x000ff0000020f100 */
[----:B------:R-:W2:Y:S01]  /*0690*/  F2I.TRUNC.NTZ R12, R12 ;  /* 0x0000000c000c7305 */ /* 0x000ea2000020f100 */
[----:B---3--:R-:W-:-:S07]  /*06a0*/  VIMNMX3 R9, R14, R9, R10, !PT ;  /* 0x000000090e09720f */ /* 0x008fce000780010a */
[----:B0-----:R-:W-:Y:S01]  /*06b0*/  F2I.TRUNC.NTZ R20, R37 ;  /* 0x0000002500147305 */ /* 0x001fe2000020f100 */
[----:B------:R-:W-:-:S07]  /*06c0*/  VIMNMX3 R9, R26, R9, R36, !PT ;  /* 0x000000091a09720f */ /* 0x000fce0007800124 */
[----:B------:R-:W0:Y:S01]  /*06d0*/  F2I.TRUNC.NTZ R38, R38 ;  /* 0x0000002600267305 */ /* 0x000e22000020f100 */
[----:B--2---:R-:W-:-:S07]  /*06e0*/  VIMNMX3 R9, R32, R9, R12, !PT ;  /* 0x000000092009720f */ /* 0x004fce000780010c */
[----:B-1----:R-:W-:Y:S08]  /*06f0*/  F2I.TRUNC.NTZ R22, R33 ;  /* 0x0000002100167305 */ /* 0x002ff0000020f100 */
[----:B------:R-:W1:Y:S01]  /*0700*/  F2I.TRUNC.NTZ R23, R23 ;  /* 0x0000001700177305 */ /* 0x000e62000020f100 */
[----:B0-----:R-:W-:-:S07]  /*0710*/  VIMNMX3 R9, R20, R9, R38, !PT ;  /* 0x000000091409720f */ /* 0x001fce0007800126 */
[----:B------:R-:W-:Y:S08]  /*0720*/  F2I.TRUNC.NTZ R28, R39 ;  /* 0x00000027001c7305 */ /* 0x000ff0000020f100 */
[----:B----4-:R-:W0:Y:S01]  /*0730*/  F2I.TRUNC.NTZ R40, R40 ;  /* 0x0000002800287305 */ /* 0x010e22000020f100 */
[----:B-1----:R-:W-:-:S07]  /*0740*/  VIMNMX3 R9, R22, R9, R23, !PT ;  /* 0x000000091609720f */ /* 0x002fce0007800117 */
[----:B------:R-:W-:Y:S08]  /*0750*/  F2I.TRUNC.NTZ R30, R41 ;  /* 0x00000029001e7305 */ /* 0x000ff0000020f100 */
[----:B------:R-:W1:Y:S01]  /*0760*/  F2I.TRUNC.NTZ R31, R31 ;  /* 0x0000001f001f7305 */ /* 0x000e62000020f100 */
[----:B0-----:R-:W-:-:S04]  /*0770*/  VIMNMX3 R9, R28, R9, R40, !PT ;  /* 0x000000091c09720f */ /* 0x001fc80007800128 */
[----:B-1----:R-:W-:Y:S01]  /*0780*/  VIMNMX3 R6, R30, R9, R31, !PT ;  /* 0x000000091e06720f */ /* 0x002fe2000780011f */
[----:B------:R-:W-:Y:S06]  /*0790*/  @!P1 BRA `(.L_x_7) ;  /* 0xfffffff800f09947 */ /* 0x000fec000383ffff */
.L_x_6:
[----:B------:R-:W-:Y:S05]  /*07a0*/  BSYNC.RECONVERGENT B2 ;  /* 0x0000000000027941 */ /* 0x000fea0003800200 */
.L_x_5:
[----:B------:R-:W-:Y:S01]  /*07b0*/  IADD3 R8, PT, PT, R5, -R7, RZ ;  /* 0x8000000705087210 */ /* 0x000fe20007ffe0ff */
[----:B------:R-:W-:Y:S03]  /*07c0*/  BSSY.RECONVERGENT B2, `(.L_x_8) ;  /* 0x0000026000027945 */ /* 0x000fe60003800200 */
[----:B------:R-:W-:-:S13]  /*07d0*/  ISETP.GT.AND P1, PT, R8, 0x4, PT ;  /* 0x000000040800780c */ /* 0x000fda0003f24270 */
[----:B------:R-:W-:Y:S05]  /*07e0*/  @!P1 BRA `(.L_x_9) ;  /* 0x00000000008c9947 */ /* 0x000fea0003800000 */
[----:B------:R-:W1:Y:S01]  /*07f0*/  LDC.64 R20, c[0x0][0x380] ;  /* 0x0000e000ff147b82 */ /* 0x000e620000000a00 */
[C-C-:B------:R-:W-:Y:S01]  /*0800*/  IMAD.IADD R9, R24.reuse, 0x1, R7.reuse ;  /* 0x0000000118097824 */ /* 0x140fe200078e0207 */
[----:B------:R-:W-:-:S03]  /*0810*/  IADD3 R11, PT, PT, R24, 0x4, R7 ;  /* 0x00000004180b7810 */ /* 0x000fc60007ffe007 */
[C---:B------:R-:W-:Y:S02]  /*0820*/  IMAD R9, R0.reuse, R9, RZ ;  /* 0x0000000900097224 */ /* 0x040fe400078e02ff */
[----:B------:R-:W-:Y:S02]  /*0830*/  IMAD R11, R0, R11, RZ ;  /* 0x0000000b000b7224 */ /* 0x000fe400078e02ff */
[----:B-1----:R-:W-:-:S04]  /*0840*/  IMAD.WIDE R8, R9, 0x4, R20 ;  /* 0x0000000409087825 */ /* 0x002fc800078e0214 */
[----:B------:R-:W-:-:S04]  /*0850*/  IMAD.WIDE R20, R11, 0x4, R20 ;  /* 0x000000040b147825 */ /* 0x000fc800078e0214 */
[C---:B------:R-:W-:Y:S02]  /*0860*/  IMAD.WIDE R10, R0.reuse, 0x4, R8 ;  /* 0x00000004000a7825 */ /* 0x040fe400078e0208 */
[----:B------:R-:W2:Y:S02]  /*0870*/  LDG.E R8, desc[UR36][R8.64+0x14] ;  /* 0x0000142408087981 */ /* 0x000ea4000c1e1900 */
[C---:B------:R-:W-:Y:S02]  /*0880*/  IMAD.WIDE R22, R0.reuse, 0x4, R20 ;  /* 0x0000000400167825 */ /* 0x040fe400078e0214 */
[----:B------:R1:W3:Y:S02]  /*0890*/  LDG.E R21, desc[UR36][R20.64+0x14] ;  /* 0x0000142414157981 */ /* 0x0002e4000c1e1900 */
[C---:B------:R-:W-:Y:S02]  /*08a0*/  IMAD.WIDE R12, R0.reuse, 0x4, R10 ;  /* 0x00000004000c7825 */ /* 0x040fe400078e020a */
[----:B------:R-:W4:Y:S02]  /*08b0*/  LDG.E R10, desc[UR36][R10.64+0x14] ;  /* 0x000014240a0a7981 */ /* 0x000f24000c1e1900 */
[----:B------:R-:W-:-:S02]  /*08c0*/  IMAD.WIDE R26, R0, 0x4, R22 ;  /* 0x00000004001a7825 */ /* 0x000fc400078e0216 */
[----:B------:R-:W5:Y:S02]  /*08d0*/  LDG.E R22, desc[UR36][R22.64+0x14] ;  /* 0x0000142416167981 */ /* 0x000f64000c1e1900 */
[C---:B------:R-:W-:Y:S02]  /*08e0*/  IMAD.WIDE R14, R0.reuse, 0x4, R12 ;  /* 0x00000004000e7825 */ /* 0x040fe400078e020c */
[----:B------:R-:W1:Y:S02]  /*08f0*/  LDG.E R12, desc[UR36][R12.64+0x14] ;  /* 0x000014240c0c7981 */ /* 0x000e64000c1e1900 */
[----:B------:R-:W-:Y:S02]  /*0900*/  IMAD.WIDE R28, R0, 0x4, R26 ;  /* 0x00000004001c7825 */ /* 0x000fe400078e021a */
[----:B------:R-:W3:Y:S04]  /*0910*/  LDG.E R14, desc[UR36][R14.64+0x14] ;  /* 0x000014240e0e7981 */ /* 0x000ee8000c1e1900 */
[----:B------:R-:W5:Y:S04]  /*0920*/  LDG.E R31, desc[UR36][R26.64+0x14] ;  /* 0x000014241a1f7981 */ /* 0x000f68000c1e1900 */
[----:B------:R-:W5:Y:S01]  /*0930*/  LDG.E R28, desc[UR36][R28.64+0x14] ;  /* 0x000014241c1c7981 */ /* 0x000f62000c1e1900 */
[----:B------:R-:W-:Y:S01]  /*0940*/  PLOP3.LUT P0, PT, PT, PT, PT, 0x8, 0x80 ;  /* 0x000000000080781c */ /* 0x000fe20003f0e170 */
[----:B------:R-:W-:Y:S01]  /*0950*/  VIADD R7, R7, 0x8 ;  /* 0x0000000807077836 */ /* 0x000fe20000000000 */
[----:B--2---:R-:W-:Y:S08]  /*0960*/  F2I.TRUNC.NTZ R9, R8 ;  /* 0x0000000800097305 */ /* 0x004ff0000020f100 */
[----:B----4-:R-:W2:Y:S08]  /*0970*/  F2I.TRUNC.NTZ R18, R10 ;  /* 0x0000000a00127305 */ /* 0x010eb0000020f100 */
[----:B-1----:R-:W-:Y:S08]  /*0980*/  F2I.TRUNC.NTZ R20, R12 ;  /* 0x0000000c00147305 */ /* 0x002ff0000020f100 */
[----:B---3--:R-:W1:Y:S01]  /*0990*/  F2I.TRUNC.NTZ R11, R14 ;  /* 0x0000000e000b7305 */ /* 0x008e62000020f100 */
[----:B--2---:R-:W-:-:S07]  /*09a0*/  VIMNMX3 R9, R9, R6, R18, !PT ;  /* 0x000000060909720f */ /* 0x004fce0007800112 */
[----:B------:R-:W-:Y:S08]  /*09b0*/  F2I.TRUNC.NTZ R30, R21 ;  /* 0x00000015001e7305 */ /* 0x000ff0000020f100 */
[----:B-----5:R-:W2:Y:S01]  /*09c0*/  F2I.TRUNC.NTZ R25, R22 ;  /* 0x0000001600197305 */ /* 0x020ea2000020f100 */
[----:B-1----:R-:W-:-:S07]  /*09d0*/  VIMNMX3 R9, R20, R9, R11, !PT ;  /* 0x000000091409720f */ /* 0x002fce000780010b */
[----:B------:R-:W-:Y:S08]  /*09e0*/  F2I.TRUNC.NTZ R32, R31 ;  /* 0x0000001f00207305 */ /* 0x000ff0000020f100 */
[----:B------:R-:W1:Y:S01]  /*09f0*/  F2I.TRUNC.NTZ R13, R28 ;  /* 0x0000001c000d7305 */ /* 0x000e62000020f100 */
[----:B--2---:R-:W-:-:S04]  /*0a00*/  VIMNMX3 R9, R30, R9, R25, !PT ;  /* 0x000000091e09720f */ /* 0x004fc80007800119 */
[----:B-1----:R-:W-:-:S07]  /*0a10*/  VIMNMX3 R6, R32, R9, R13, !PT ;  /* 0x000000092006720f */ /* 0x002fce000780010d */
.L_x_9:
[----:B------:R-:W-:Y:S05]  /*0a20*/  BSYNC.RECONVERGENT B2 ;  /* 0x0000000000027941 */ /* 0x000fea0003800200 */
.L_x_8:
[----:B------:R-:W-:-:S13]  /*0a30*/  ISETP.NE.OR P0, PT, R7, R5, P0 ;  /* 0x000000050700720c */ /* 0x000fda0000705670 */
[----:B------:R-:W-:Y:S05]  /*0a40*/  @!P0 BREAK.RELIABLE B1 ;  /* 0x0000000000018942 */ /* 0x000fea0003800100 */
[----:B------:R-:W-:Y:S05]  /*0a50*/  @!P0 BRA `(.L_x_2) ;  /* 0x0000000000508947 */ /* 0x000fea0003800000 */
.L_x_4:
[----:B------:R-:W-:Y:S05]  /*0a60*/  BSYNC.RELIABLE B1 ;  /* 0x0000000000017941 */ /* 0x000fea0003800100 */
.L_x_3:
[----:B------:R-:W-:-:S05]  /*0a70*/  IADD3 R9, PT, PT, R24, R7, RZ ;  /* 0x0000000718097210 */ /* 0x000fca0007ffe0ff */
[----:B------:R-:W-:-:S04]  /*0a80*/  IMAD R9, R0, R9, RZ ;  /* 0x0000000900097224 */ /* 0x000fc800078e02ff */
[----:B0-----:R-:W-:-:S04]  /*0a90*/  IMAD.WIDE R8, R9, 0x4, R2 ;  /* 0x0000000409087825 */ /* 0x001fc800078e0202 */
[C---:B------:R-:W-:Y:S02]  /*0aa0*/  IMAD.WIDE R10, R0.reuse, 0x4, R8 ;  /* 0x00000004000a7825 */ /* 0x040fe400078e0208 */
[----:B------:R-:W2:Y:S02]  /*0ab0*/  LDG.E R8, desc[UR36][R8.64+0x14] ;  /* 0x0000142408087981 */ /* 0x000ea4000c1e1900 */
[C---:B------:R-:W-:Y:S02]  /*0ac0*/  IMAD.WIDE R12, R0.reuse, 0x4, R10 ;  /* 0x00000004000c7825 */ /* 0x040fe400078e020a */
[----:B------:R-:W3:Y:S02]  /*0ad0*/  LDG.E R10, desc[UR36][R10.64+0x14] ;  /* 0x000014240a0a7981 */ /* 0x000ee4000c1e1900 */
[----:B------:R-:W-:Y:S02]  /*0ae0*/  IMAD.WIDE R14, R0, 0x4, R12 ;  /* 0x00000004000e7825 */ /* 0x000fe400078e020c */
[----:B------:R-:W4:Y:S04]  /*0af0*/  LDG.E R12, desc[UR36][R12.64+0x14] ;  /* 0x000014240c0c7981 */ /* 0x000f28000c1e1900 */
[----:B------:R-:W5:Y:S01]  /*0b00*/  LDG.E R14, desc[UR36][R14.64+0x14] ;  /* 0x000014240e0e7981 */ /* 0x000f62000c1e1900 */
[----:B------:R-:W-:-:S05]  /*0b10*/  VIADD R7, R7, 0x4 ;  /* 0x0000000407077836 */ /* 0x000fca0000000000 */
[----:B------:R-:W-:Y:S01]  /*0b20*/  ISETP.NE.AND P0, PT, R7, R5, PT ;  /* 0x000000050700720c */ /* 0x000fe20003f05270 */
[----:B--2---:R-:W-:Y:S08]  /*0b30*/  F2I.TRUNC.NTZ R21, R8 ;  /* 0x0000000800157305 */ /* 0x004ff0000020f100 */
[----:B---3--:R-:W0:Y:S08]  /*0b40*/  F2I.TRUNC.NTZ R18, R10 ;  /* 0x0000000a00127305 */ /* 0x008e30000020f100 */
[----:B----4-:R-:W-:Y:S08]  /*0b50*/  F2I.TRUNC.NTZ R23, R12 ;  /* 0x0000000c00177305 */ /* 0x010ff0000020f100 */
[----:B-----5:R-:W1:Y:S01]  /*0b60*/  F2I.TRUNC.NTZ R20, R14 ;  /* 0x0000000e00147305 */ /* 0x020e62000020f100 */
[----:B0-----:R-:W-:-:S04]  /*0b70*/  VIMNMX3 R6, R21, R6, R18, !PT ;  /* 0x000000061506720f */ /* 0x001fc80007800112 */
[----:B-1----:R-:W-:Y:S01]  /*0b80*/  VIMNMX3 R6, R23, R6, R20, !PT ;  /* 0x000000061706720f */ /* 0x002fe20007800114 */
[----:B------:R-:W-:Y:S06]  /*0b90*/  @P0 BRA `(.L_x_3) ;  /* 0xfffffffc00b40947 */ /* 0x000fec000383ffff */
.L_x_2:
[----:B------:R-:W-:Y:S05]  /*0ba0*/  BSYNC.RECONVERGENT B0 ;  /* 0x0000000000007941 */ /* 0x000fea0003800200 */
.L_x_1:
[----:B------:R-:W-:Y:S05]  /*0bb0*/  WARPSYNC.ALL ;  /* 0x0000000000007948 */ /* 0x000fea0003800000 */
[----:B------:R-:W-:Y:S01]  /*0bc0*/  ISETP.NE.AND P0, PT, R4, RZ, PT ;  /* 0x000000ff0400720c */ /* 0x000fe20003f05270 */
[----:B------:R-:W-:-:S12]  /*0bd0*/  BSSY.RECONVERGENT B0, `(.L_x_0) ;  /* 0x000000e000007945 */ /* 0x000fd80003800200 */
[----:B------:R-:W-:Y:S05]  /*0be0*/  @!P0 BRA `(.L_x_10) ;  /* 0x0000000000308947 */ /* 0x000fea0003800000 */
[----:B------:R-:W1:Y:S01]  /*0bf0*/  LDC.64 R8, c[0x0][0x380] ;  /* 0x0000e000ff087b82 */ /* 0x000e620000000a00 */
[----:B------:R-:W-:-:S07]  /*0c00*/  IMAD.MOV.U32 R7, RZ, RZ, RZ ;  /* 0x000000ffff077224 */ /* 0x000fce00078e00ff */
.L_x_11:
[----:B0-----:R-:W-:-:S05]  /*0c10*/  IADD3 R3, PT, PT, R24, R5, RZ ;  /* 0x0000000518037210 */ /* 0x001fca0007ffe0ff */
[----:B------:R-:W-:-:S04]  /*0c20*/  IMAD R3, R0, R3, RZ ;  /* 0x0000000300037224 */ /* 0x000fc800078e02ff */
[----:B-1----:R-:W-:-:S06]  /*0c30*/  IMAD.WIDE R2, R3, 0x4, R8 ;  /* 0x0000000403027825 */ /* 0x002fcc00078e0208 */
[----:B------:R-:W2:Y:S01]  /*0c40*/  LDG.E R2, desc[UR36][R2.64+0x14] ;  /* 0x0000142402027981 */ /* 0x000ea2000c1e1900 */
[----:B------:R-:W-:Y:S02]  /*0c50*/  VIADD R7, R7, 0x1 ;  /* 0x0000000107077836 */ /* 0x000fe40000000000 */
[----:B------:R-:W-:-:S03]  /*0c60*/  VIADD R5, R5, 0x1 ;  /* 0x0000000105057836 */ /* 0x000fc60000000000 */
[----:B------:R-:W-:Y:S01]  /*0c70*/  ISETP.NE.AND P0, PT, R7, R4, PT ;  /* 0x000000040700720c */ /* 0x000fe20003f05270 */
[----:B--2---:R-:W0:Y:S02]  /*0c80*/  F2I.TRUNC.NTZ R11, R2 ;  /* 0x00000002000b7305 */ /* 0x004e24000020f100 */
[----:B0-----:R-:W-:-:S10]  /*0c90*/  VIMNMX R6, PT, PT, R11, R6, !PT ;  /* 0x000000060b067248 */ /* 0x001fd40007fe0100 */
[----:B------:R-:W-:Y:S05]  /*0ca0*/  @P0 BRA `(.L_x_11) ;  /* 0xfffffffc00d80947 */ /* 0x000fea000383ffff */
.L_x_10:
[----:B------:R-:W-:Y:S05]  /*0cb0*/  BSYNC.RECONVERGENT B0 ;  /* 0x0000000000007941 */ /* 0x000fea0003800200 */
.L_x_0:
[C---:B------:R-:W-:Y:S01]  /*0cc0*/  IADD3 R35, PT, PT, R6.reuse, UR10, RZ ;  /* 0x0000000a06237c10 */ /* 0x040fe2000fffe0ff */
[----:B------:R-:W-:Y:S01]  /*0cd0*/  IMAD R22, R6, UR10, RZ ;  /* 0x0000000a06167c24 */ /* 0x000fe2000f8e02ff */
[----:B------:R-:W-:Y:S03]  /*0ce0*/  BSSY.RECONVERGENT B6, `(.L_x_12) ;  /* 0x0000010000067945 */ /* 0x000fe60003800200 */
[----:B------:R-:W-:-:S04]  /*0cf0*/  IMAD R18, R22, 0x4, R35 ;  /* 0x0000000416127824 */ /* 0x000fc800078e0223 */
[----:B------:R-:W-:-:S05]  /*0d00*/  IMAD.SHL.U32 R18, R18, 0x4, RZ ;  /* 0x0000000412127824 */ /* 0x000fca00078e00ff */
[----:B------:R-:W-:-:S13]  /*0d10*/  ISETP.GE.AND P0, PT, R18, 0x1, PT ;  /* 0x000000011200780c */ /* 0x000fda0003f06270 */
[----:B------:R-:W-:Y:S05]  /*0d20*/  @!P0 BRA `(.L_x_13) ;  /* 0x00000000002c8947 */ /* 0x000fea0003800000 */
[----:B------:R-:W-:Y:S01]  /*0d30*/  MOV R0, 0x8 ;  /* 0x0000000800007802 */ /* 0x000fe20000000f00 */
[----:B------:R-:W-:Y:S01]  /*0d40*/  IMAD.MOV.U32 R5, RZ, RZ, RZ ;  /* 0x000000ffff057224 */ /* 0x000fe200078e00ff */
[----:B------:R-:W-:Y:S02]  /*0d50*/  MOV R4, R18 ;  /* 0x0000001200047202 */ /* 0x000fe40000000f00 */
[----:B0-----:R0:W1:Y:S05]  /*0d60*/  LDC.64 R2, c[0x4][R0] ;  /* 0x0100000000027b82 */ /* 0x00106a0000000a00 */
[----:B------:R-:W-:-:S07]  /*0d70*/  LEPC R20, `(.L_x_14) ;  /* 0x000000001014794e */ /* 0x000fce0000000000 */
[----:B01----:R-:W-:Y:S05]  /*0d80*/  CALL.ABS.NOINC R2 ;  /* 0x0000000002007343 */ /* 0x003fea0003c00000 */
.L_x_14:
[----:B------:R-:W-:Y:S01]  /*0d90*/  IMAD.WIDE R34, R35, 0x4, R4 ;  /* 0x0000000423227825 */ /* 0x000fe200078e0204 */
[----:B------:R-:W-:-:S03]  /*0da0*/  MOV R23, R5 ;  /* 0x0000000500177202 */ /* 0x000fc60000000f00 */
[----:B------:R-:W-:Y:S02]  /*0db0*/  IMAD R33, R22, 0x3, RZ ;  /* 0x0000000316217824 */ /* 0x000fe400078e02ff */
[----:B------:R-:W-:Y:S02]  /*0dc0*/  IMAD.MOV.U32 R22, RZ, RZ, R4 ;  /* 0x000000ffff167224 */ /* 0x000fe400078e0004 */
[----:B------:R-:W-:-:S07]  /*0dd0*/  IMAD.WIDE R32, R33, 0x4, R34 ;  /* 0x0000000421207825 */ /* 0x000fce00078e0222 */
.L_x_13:
[----:B------:R-:W-:Y:S05]  /*0de0*/  BSYNC.RECONVERGENT B6 ;  /* 0x0000000000067941 */ /* 0x000fea0003800200 */
.L_x_12:
[----:B------:R-:W1:Y:S02]  /*0df0*/  LDCU UR4, c[0x0][0x388] ;  /* 0x00007100ff0477ac */ /* 0x000e640008000800 */
[----:B-1----:R-:W-:-:S09]  /*0e00*/  UISETP.GE.AND UP0, UPT, UR4, 0x1, UPT ;  /* 0x000000010400788c */ /* 0x002fd2000bf06270 */
[----:B------:R-:W-:Y:S05]  /*0e10*/  BRA.U !UP0, `(.L_x_15) ;  /* 0x0000008508207547 */ /* 0x000fea000b800000 */
[----:B0-----:R-:W0:Y:S01]  /*0e20*/  LDC R3, c[0x0][0x39c] ;  /* 0x0000e700ff037b82 */ /* 0x001e220000000800 */
[----:B------:R-:W-:Y:S01]  /*0e30*/  BSSY.RECONVERGENT B7, `(.L_x_15) ;  /* 0x0000846000077945 */ /* 0x000fe20003800200 */
[----:B------:R-:W-:Y:S02]  /*0e40*/  IMAD.MOV.U32 R25, RZ, RZ, RZ ;  /* 0x000000ffff197224 */ /* 0x000fe400078e00ff */
[C---:B0-----:R-:W-:Y:S01]  /*0e50*/  IMAD.WIDE R30, R3.reuse, 0x4, R22 ;  /* 0x00000004031e7825 */ /* 0x041fe200078e0216 */
[C---:B------:R-:W-:Y:S02]  /*0e60*/  LOP3.LUT R27, R3.reuse, 0xf, RZ, 0xc0, !PT ;  /* 0x0000000f031b7812 */ /* 0x040fe400078ec0ff */
[C---:B------:R-:W-:Y:S01]  /*0e70*/  LOP3.LUT R28, R3.reuse, 0x7, RZ, 0xc0, !PT ;  /* 0x00000007031c7812 */ /* 0x040fe200078ec0ff */
[C---:B------:R-:W-:Y:S01]  /*0e80*/  VIADD R26, R3.reuse, 0xffffffff ;  /* 0xffffffff031a7836 */ /* 0x040fe20000000000 */
[C---:B------:R-:W-:Y:S02]  /*0e90*/  LOP3.LUT R29, R3.reuse, 0x3, RZ, 0xc0, !PT ;  /* 0x00000003031d7812 */ /* 0x040fe400078ec0ff */
[----:B------:R-:W-:-:S07]  /*0ea0*/  LOP3.LUT R38, R3, 0x7ffffff8, RZ, 0xc0, !PT ;  /* 0x7ffffff803267812 */ /* 0x000fce00078ec0ff */
.L_x_163:
[----:B0-----:R-:W0:Y:S01]  /*0eb0*/  LDCU UR4, c[0x0][0x398] ;  /* 0x00007300ff0477ac */ /* 0x001e220008000800 */
[----:B------:R-:W-:Y:S01]  /*0ec0*/  IADD3 R3, PT, PT, R24, R25, RZ ;  /* 0x0000001918037210 */ /* 0x000fe20007ffe0ff */
[----:B------:R-:W-:Y:S01]  /*0ed0*/  VIADD R25, R25, 0x1 ;  /* 0x0000000119197836 */ /* 0x000fe20000000000 */
[----:B-1----:R-:W1:Y:S02]  /*0ee0*/  LDCU UR5, c[0x0][0x388] ;  /* 0x00007100ff0577ac */ /* 0x002e640008000800 */
[----:B0-----:R-:W-:Y:S02]  /*0ef0*/  ISETP.GE.AND P0, PT, R3, UR4, PT ;  /* 0x0000000403007c0c */ /* 0x001fe4000bf06270 */
[----:B-1----:R-:W-:-:S04]  /*0f00*/  ISETP.NE.AND P1, PT, R25, UR5, PT ;  /* 0x0000000519007c0c */ /* 0x002fc8000bf25270 */
[----:B------:R-:W-:-:S07]  /*0f10*/  P2R R39, PR, RZ, 0x2 ;  /* 0x00000002ff277803 */ /* 0x000fce0000000000 */
[----:B--234-:R-:W-:Y:S05]  /*0f20*/  @P0 EXIT ;  /* 0x000000000000094d */ /* 0x01cfea0003800000 */
[----:B------:R-:W0:Y:S08]  /*0f30*/  LDC.64 R4, c[0x0][0x380] ;  /* 0x0000e000ff047b82 */ /* 0x000e300000000a00 */
[----:B------:R-:W1:Y:S01]  /*0f40*/  LDC.64 R36, c[0x0][0x380] ;  /* 0x0000e000ff247b82 */ /* 0x000e620000000a00 */
[----:B------:R-:W-:Y:S01]  /*0f50*/  IMAD.MOV.U32 R7, RZ, RZ, 0x6 ;  /* 0x00000006ff077424 */ /* 0x000fe200078e00ff */
[----:B------:R-:W2:Y:S01]  /*0f60*/  LDCU UR4, c[0x0][0x39c] ;  /* 0x00007380ff0477ac */ /* 0x000ea20008000800 */
[----:B0-----:R-:W3:Y:S02]  /*0f70*/  LDG.E R4, desc[UR36][R4.64+0x10] ;  /* 0x0000102404047981 */ /* 0x001ee4000c1e1900 */
[----:B---3--:R-:W0:Y:S02]  /*0f80*/  F2I.TRUNC.NTZ R0, R4 ;  /* 0x0000000400007305 */ /* 0x008e24000020f100 */
[----:B0-----:R-:W-:-:S04]  /*0f90*/  IMAD R0, R0, R7, 0x6 ;  /* 0x0000000600007424 */ /* 0x001fc800078e0207 */
[----:B------:R-:W-:-:S04]  /*0fa0*/  IMAD R3, R3, R0, RZ ;  /* 0x0000000003037224 */ /* 0x000fc800078e02ff */
[----:B-1----:R-:W-:-:S05]  /*0fb0*/  IMAD.WIDE R36, R3, 0x4, R36 ;  /* 0x0000000403247825 */ /* 0x002fca00078e0224 */
[----:B------:R-:W3:Y:S01]  /*0fc0*/  LDG.E R2, desc[UR36][R36.64+0x14] ;  /* 0x0000142424027981 */ /* 0x000ee2000c1e1900 */
[----:B--2---:R-:W-:Y:S01]  /*0fd0*/  MOV R3, UR4 ;  /* 0x0000000400037c02 */ /* 0x004fe20008000f00 */
[----:B------:R-:W-:Y:S03]  /*0fe0*/  BSSY.RECONVERGENT B6, `(.L_x_16) ;  /* 0x0000828000067945 */ /* 0x000fe60003800200 */
[----:B------:R-:W-:Y:S01]  /*0ff0*/  LOP3.LUT R10, R3, 0x1, RZ, 0xc0, !PT ;  /* 0x00000001030a7812 */ /* 0x000fe200078ec0ff */
[----:B---3--:R-:W0:Y:S02]  /*1000*/  F2I.TRUNC.NTZ R2, R2 ;  /* 0x0000000200027305 */ /* 0x008e24000020f100 */
[----:B0-----:R-:W-:-:S13]  /*1010*/  ISETP.NE.AND P0, PT, R2, RZ, PT ;  /* 0x000000ff0200720c */ /* 0x001fda0003f05270 */
[----:B------:R-:W-:Y:S05]  /*1020*/  @P0 BRA `(.L_x_17) ;  /* 0x0000000c00f80947 */ /* 0x000fea0003800000 */
[----:B------:R-:W-:-:S13]  /*1030*/  ISETP.GE.AND P0, PT, R3, 0x1, PT ;  /* 0x000000010300780c */ /* 0x000fda0003f06270 */
[----:B------:R-:W-:Y:S05]  /*1040*/  @!P0 BRA `(.L_x_18) ;  /* 0x0000008000848947 */ /* 0x000fea0003800000 */
[----:B------:R-:W-:Y:S01]  /*1050*/  ISETP.GE.U32.AND P0, PT, R26, 0x3, PT ;  /* 0x000000031a00780c */ /* 0x000fe20003f06070 */
[----:B------:R-:W-:-:S12]  /*1060*/  IMAD.MOV.U32 R0, RZ, RZ, RZ ;  /* 0x000000ffff007224 */ /* 0x000fd800078e00ff */
[----:B------:R-:W-:Y:S05]  /*1070*/  @!P0 BRA `(.L_x_19) ;  /* 0x00000008002c8947 */ /* 0x000fea0003800000 */
[----:B------:R-:W-:Y:S01]  /*1080*/  BSSY.RECONVERGENT B0, `(.L_x_20) ;  /* 0x0000089000007945 */ /* 0x000fe20003800200 */
[----:B------:R-:W-:-:S07]  /*1090*/  IMAD.MOV.U32 R0, RZ, RZ, RZ ;  /* 0x000000ffff007224 */ /* 0x000fce00078e00ff */
.L_x_21:
[----:B-1----:R-:W0:Y:S01]  /*10a0*/  LDC.64 R6, c[0x0][0x390] ;  /* 0x0000e400ff067b82 */ /* 0x002e220000000a00 */
[----:B------:R-:W2:Y:S04]  /*10b0*/  LDG.E R13, desc[UR36][R36.64+0x14] ;  /* 0x00001424240d7981 */ /* 0x000ea8000c1e1900 */
[----:B------:R-:W3:Y:S04]  /*10c0*/  LDG.E R2, desc[UR36][R36.64] ;  /* 0x0000002424027981 */ /* 0x000ee8000c1e1900 */
[----:B------:R-:W4:Y:S04]  /*10d0*/  LDG.E R11, desc[UR36][R36.64+0x4] ;  /* 0x00000424240b7981 */ /* 0x000f28000c1e1900 */
[----:B------:R-:W5:Y:S01]  /*10e0*/  LDG.E R14, desc[UR36][R36.64+0x10] ;  /* 0x00001024240e7981 */ /* 0x000f62000c1e1900 */
[----:B0-----:R-:W-:-:S05]  /*10f0*/  IMAD.WIDE.U32 R6, R0, 0x8, R6 ;  /* 0x0000000800067825 */ /* 0x001fca00078e0006 */
[----:B------:R-:W3:Y:S04]  /*1100*/  LDG.E R9, desc[UR36][R6.64] ;  /* 0x0000002406097981 */ /* 0x000ee8000c1e1900 */
[----:B------:R-:W4:Y:S01]  /*1110*/  LDG.E R12, desc[UR36][R6.64+0x4] ;  /* 0x00000424060c7981 */ /* 0x000f22000c1e1900 */
[----:B------:R-:W0:Y:S01]  /*1120*/  LDC.64 R4, c[0x0][0x3a0] ;  /* 0x0000e800ff047b82 */ /* 0x000e220000000a00 */
[----:B--2---:R-:W1:Y:S02]  /*1130*/  F2I.TRUNC.NTZ R13, R13 ;  /* 0x0000000d000d7305 */ /* 0x004e64000020f100 */
[C---:B-1----:R-:W-:Y:S01]  /*1140*/  IADD3 R8, PT, PT, R13.reuse, 0x1, RZ ;  /* 0x000000010d087810 */ /* 0x042fe20007ffe0ff */
[----:B------:R-:W-:-:S03]  /*1150*/  IMAD.SHL.U32 R41, R13, 0x2, RZ ;  /* 0x000000020d297824 */ /* 0x000fc600078e00ff */
[----:B------:R-:W-:Y:S01]  /*1160*/  I2FP.F32.S32 R21, R8 ;  /* 0x0000000800157245 */ /* 0x000fe20000201400 */
[----:B---3--:R-:W-:Y:S01]  /*1170*/  FADD R15, R2, R9 ;  /* 0x00000009020f7221 */ /* 0x008fe20000000000 */
[----:B------:R-:W-:-:S04]  /*1180*/  IMAD.WIDE R8, R41, 0x4, R36 ;  /* 0x0000000429087825 */ /* 0x000fc800078e0224 */
[----:B----4-:R-:W-:Y:S01]  /*1190*/  FADD R11, R11, R12 ;  /* 0x0000000c0b0b7221 */ /* 0x010fe20000000000 */
[----:B------:R-:W-:Y:S04]  /*11a0*/  STG.E desc[UR36][R36.64+0x14], R21 ;  /* 0x0000141524007986 */ /* 0x000fe8000c101924 */
[----:B------:R-:W-:Y:S04]  /*11b0*/  STG.E desc[UR36][R8.64+0x18], R15 ;  /* 0x0000180f08007986 */ /* 0x000fe8000c101924 */
[----:B------:R1:W-:Y:S04]  /*11c0*/  STG.E desc[UR36][R8.64+0x1c], R11 ;  /* 0x00001c0b08007986 */ /* 0x0003e8000c101924 */
[----:B0-----:R-:W2:Y:S01]  /*11d0*/  LDG.E R41, desc[UR36][R4.64] ;  /* 0x0000002404297981 */ /* 0x001ea2000c1e1900 */
[----:B-----5:R-:W0:Y:S01]  /*11e0*/  F2I.TRUNC.NTZ R14, R14 ;  /* 0x0000000e000e7305 */ /* 0x020e22000020f100 */
[----:B------:R-:W-:-:S05]  /*11f0*/  IMAD.SHL.U32 R13, R13, 0x4, RZ ;  /* 0x000000040d0d7824 */ /* 0x000fca00078e00ff */
[----:B------:R-:W-:Y:S02]  /*1200*/  SHF.R.S32.HI R43, RZ, 0x1f, R13 ;  /* 0x0000001fff2b7819 */ /* 0x000fe4000001140d */
[----:B0-----:R-:W-:-:S04]  /*1210*/  SHF.L.U32 R2, R14, 0x1, RZ ;  /* 0x000000010e027819 */ /* 0x001fc800000006ff */
[----:B------:R-:W-:-:S04]  /*1220*/  IADD3 R13, P0, PT, R2, R13, RZ ;  /* 0x0000000d020d7210 */ /* 0x000fc80007f1e0ff */
[----:B------:R-:W-:Y:S02]  /*1230*/  LEA.HI.X.SX32 R43, R2, R43, 0x1, P0 ;  /* 0x0000002b022b7211 */ /* 0x000fe400000f0eff */
[----:B------:R-:W-:-:S04]  /*1240*/  LEA R12, P0, R13, R36, 0x2 ;  /* 0x000000240d0c7211 */ /* 0x000fc800078010ff */
[----:B------:R-:W-:-:S05]  /*1250*/  LEA.HI.X R13, R13, R37, R43, 0x2, P0 ;  /* 0x000000250d0d7211 */ /* 0x000fca00000f142b */
[----:B--2---:R0:W-:Y:S04]  /*1260*/  STG.E desc[UR36][R12.64+0x18], R41 ;  /* 0x000018290c007986 */ /* 0x0041e8000c101924 */
[----:B-1----:R-:W2:Y:S04]  /*1270*/  LDG.E R9, desc[UR36][R4.64+0x4] ;  /* 0x0000042404097981 */ /* 0x002ea8000c1e1900 */
[----:B--2---:R1:W-:Y:S04]  /*1280*/  STG.E desc[UR36][R12.64+0x1c], R9 ;  /* 0x00001c090c007986 */ /* 0x0043e8000c101924 */
[----:B------:R-:W2:Y:S04]  /*1290*/  LDG.E R11, desc[UR36][R4.64+0x8] ;  /* 0x00000824040b7981 */ /* 0x000ea8000c1e1900 */
[----:B--2---:R2:W-:Y:S04]  /*12a0*/  STG.E desc[UR36][R12.64+0x20], R11 ;  /* 0x0000200b0c007986 */ /* 0x0045e8000c101924 */
[----:B------:R-:W3:Y:S04]  /*12b0*/  LDG.E R15, desc[UR36][R4.64+0xc] ;  /* 0x00000c24040f7981 */ /* 0x000ee8000c1e1900 */
[----:B---3--:R3:W-:Y:S04]  /*12c0*/  STG.E desc[UR36][R12.64+0x24], R15 ;  /* 0x0000240f0c007986 */ /* 0x0087e8000c101924 */
[----:B------:R-:W4:Y:S04]  /*12d0*/  LDG.E R20, desc[UR36][R36.64+0x14] ;  /* 0x0000142424147981 */ /* 0x000f28000c1e1900 */
[----:B------:R-:W5:Y:S04]  /*12e0*/  LDG.E R2, desc[UR36][R36.64] ;  /* 0x0000002424027981 */ /* 0x000f68000c1e1900 */
[----:B------:R-:W5:Y:S04]  /*12f0*/  LDG.E R21, desc[UR36][R6.64+0x8] ;  /* 0x0000082406157981 */ /* 0x000f68000c1e1900 */
[----:B------:R-:W2:Y:S04]  /*1300*/  LDG.E R14, desc[UR36][R36.64+0x4] ;  /* 0x00000424240e7981 */ /* 0x000ea8000c1e1900 */
[----:B0-----:R-:W2:Y:S04]  /*1310*/  LDG.E R41, desc[UR36][R6.64+0xc] ;  /* 0x00000c2406297981 */ /* 0x001ea8000c1e1900 */
[----:B------:R-:W3:Y:S01]  /*1320*/  LDG.E R40, desc[UR36][R36.64+0x10] ;  /* 0x0000102424287981 */ /* 0x000ee2000c1e1900 */
[----:B----4-:R-:W0:Y:S01]  /*1330*/  F2I.TRUNC.NTZ R20, R20 ;  /* 0x0000001400147305 */ /* 0x010e22000020f100 */
[----:B-----5:R-:W-:Y:S01]  /*1340*/  FADD R21, R2, R21 ;  /* 0x0000001502157221 */ /* 0x020fe20000000000 */
[----:B0-----:R-:W-:-:S02]  /*1350*/  VIADD R8, R20, 0x1 ;  /* 0x0000000114087836 */ /* 0x001fc40000000000 */
[----:B-1----:R-:W-:Y:S02]  /*1360*/  IMAD.SHL.U32 R9, R20, 0x2, RZ ;  /* 0x0000000214097824 */ /* 0x002fe400078e00ff */
[----:B--2---:R-:W-:Y:S01]  /*1370*/  FADD R41, R14, R41 ;  /* 0x000000290e297221 */ /* 0x004fe20000000000 */
[----:B------:R-:W-:Y:S01]  /*1380*/  I2FP.F32.S32 R11, R8 ;  /* 0x00000008000b7245 */ /* 0x000fe20000201400 */
[----:B------:R-:W-:-:S04]  /*1390*/  IMAD.WIDE R8, R9, 0x4, R36 ;  /* 0x0000000409087825 */ /* 0x000fc800078e0224 */
[----:B------:R-:W-:Y:S04]  /*13a0*/  STG.E desc[UR36][R36.64+0x14], R11 ;  /* 0x0000140b24007986 */ /* 0x000fe8000c101924 */
[----:B------:R-:W-:Y:S04]  /*13b0*/  STG.E desc[UR36][R8.64+0x18], R21 ;  /* 0x0000181508007986 */ /* 0x000fe8000c101924 */
[----:B------:R0:W-:Y:S04]  /*13c0*/  STG.E desc[UR36][R8.64+0x1c], R41 ;  /* 0x00001c2908007986 */ /* 0x0001e8000c101924 */
[----:B---3--:R-:W2:Y:S01]  /*13d0*/  LDG.E R15, desc[UR36][R4.64] ;  /* 0x00000024040f7981 */ /* 0x008ea2000c1e1900 */
[----:B------:R-:W1:Y:S01]  /*13e0*/  F2I.TRUNC.NTZ R40, R40 ;  /* 0x0000002800287305 */ /* 0x000e62000020f100 */
[----:B------:R-:W-:-:S04]  /*13f0*/  SHF.L.U32 R13, R20, 0x2, RZ ;  /* 0x00000002140d7819 */ /* 0x000fc800000006ff */
[----:B------:R-:W-:Y:S01]  /*1400*/  SHF.R.S32.HI R43, RZ, 0x1f, R13 ;  /* 0x0000001fff2b7819 */ /* 0x000fe2000001140d */
[----:B-1----:R-:W-:-:S05]  /*1410*/  IMAD.SHL.U32 R2, R40, 0x2, RZ ;  /* 0x0000000228027824 */ /* 0x002fca00078e00ff */
[----:B------:R-:W-:-:S04]  /*1420*/  IADD3 R13, P0, PT, R2, R13, RZ ;  /* 0x0000000d020d7210 */ /* 0x000fc80007f1e0ff */
[----:B------:R-:W-:Y:S02]  /*1430*/  LEA.HI.X.SX32 R43, R2, R43, 0x1, P0 ;  /* 0x0000002b022b7211 */ /* 0x000fe400000f0eff */
[----:B------:R-:W-:-:S04]  /*1440*/  LEA R12, P0, R13, R36, 0x2 ;  /* 0x000000240d0c7211 */ /* 0x000fc800078010ff */
[----:B------:R-:W-:-:S05]  /*1450*/  LEA.HI.X R13, R13, R37, R43, 0x2, P0 ;  /* 0x000000250d0d7211 */ /* 0x000fca00000f142b */
[----:B--2---:R1:W-:Y:S04]  /*1460*/  STG.E desc[UR36][R12.64+0x18], R15 ;  /* 0x0000180f0c007986 */ /* 0x0043e8000c101924 */
[----:B0-----:R-:W2:Y:S04]  /*1470*/  LDG.E R9, desc[UR36][R4.64+0x4] ;  /* 0x0000042404097981 */ /* 0x001ea8000c1e1900 */
        /* <DEDUP_REMOVED lines=9> */
[----:B-1----:R-:W2:Y:S04]  /*1510*/  LDG.E R15, desc[UR36][R6.64+0x14] ;  /* 0x00001424060f7981 */ /* 0x002ea8000c1e1900 */
[----:B------:R-:W3:Y:S01]  /*1520*/  LDG.E R40, desc[UR36][R36.64+0x10] ;  /* 0x0000102424287981 */ /* 0x000ee2000c1e1900 */
[----:B----4-:R-:W1:Y:S01]  /*1530*/  F2I.TRUNC.NTZ R20, R20 ;  /* 0x0000001400147305 */ /* 0x010e62000020f100 */
[----:B-----5:R-:W-:Y:S01]  /*1540*/  FADD R41, R2, R41 ;  /* 0x0000002902297221 */ /* 0x020fe20000000000 */
[C---:B-1----:R-:W-:Y:S01]  /*1550*/  VIADD R8, R20.reuse, 0x1 ;  /* 0x0000000114087836 */ /* 0x042fe20000000000 */
[----:B0-----:R-:W-:Y:S01]  /*1560*/  SHF.L.U32 R9, R20, 0x1, RZ ;  /* 0x0000000114097819 */ /* 0x001fe200000006ff */
[----:B--2---:R-:W-:-:S03]  /*1570*/  FADD R15, R14, R15 ;  /* 0x0000000f0e0f7221 */ /* 0x004fc60000000000 */
[----:B------:R-:W-:Y:S01]  /*1580*/  I2FP.F32.S32 R11, R8 ;  /* 0x00000008000b7245 */ /* 0x000fe20000201400 */
[----:B------:R-:W-:-:S04]  /*1590*/  IMAD.WIDE R8, R9, 0x4, R36 ;  /* 0x0000000409087825 */ /* 0x000fc800078e0224 */
[----:B------:R-:W-:Y:S04]  /*15a0*/  STG.E desc[UR36][R36.64+0x14], R11 ;  /* 0x0000140b24007986 */ /* 0x000fe8000c101924 */
[----:B------:R-:W-:Y:S04]  /*15b0*/  STG.E desc[UR36][R8.64+0x18], R41 ;  /* 0x0000182908007986 */ /* 0x000fe8000c101924 */
[----:B------:R0:W-:Y:S04]  /*15c0*/  STG.E desc[UR36][R8.64+0x1c], R15 ;  /* 0x00001c0f08007986 */ /* 0x0001e8000c101924 */
[----:B---3--:R-:W2:Y:S01]  /*15d0*/  LDG.E R21, desc[UR36][R4.64] ;  /* 0x0000002404157981 */ /* 0x008ea2000c1e1900 */
[----:B------:R-:W1:Y:S01]  /*15e0*/  F2I.TRUNC.NTZ R40, R40 ;  /* 0x0000002800287305 */ /* 0x000e62000020f100 */
[----:B------:R-:W-:-:S05]  /*15f0*/  IMAD.SHL.U32 R13, R20, 0x4, RZ ;  /* 0x00000004140d7824 */ /* 0x000fca00078e00ff */
        /* <DEDUP_REMOVED lines=17> */
[----:B------:R-:W2:Y:S04]  /*1710*/  LDG.E R14, desc[UR36][R36.64+0x4] ;  /* 0x00000424240e7981 */ /* 0x000ea8000c1e1900 */
[----:B-1----:R-:W3:Y:S01]  /*1720*/  LDG.E R21, desc[UR36][R36.64+0x10] ;  /* 0x0000102424157981 */ /* 0x002ee2000c1e1900 */
[----:B----4-:R-:W1:Y:S01]  /*1730*/  F2I.TRUNC.NTZ R20, R20 ;  /* 0x0000001400147305 */ /* 0x010e62000020f100 */
[----:B-----5:R-:W-:Y:S01]  /*1740*/  FADD R41, R2, R41 ;  /* 0x0000002902297221 */ /* 0x020fe20000000000 */
[C---:B-1----:R-:W-:Y:S01]  /*1750*/  IADD3 R8, PT, PT, R20.reuse, 0x1, RZ ;  /* 0x0000000114087810 */ /* 0x042fe20007ffe0ff */
[----:B0-----:R-:W-:-:S02]  /*1760*/  IMAD.SHL.U32 R9, R20, 0x2, RZ ;  /* 0x0000000214097824 */ /* 0x001fc400078e00ff */
        /* <DEDUP_REMOVED lines=9> */
[----:B------:R-:W-:Y:S02]  /*1800*/  SHF.R.S32.HI R15, RZ, 0x1f, R7 ;  /* 0x0000001fff0f7819 */ /* 0x000fe40000011407 */
[----:B-1----:R-:W-:-:S04]  /*1810*/  SHF.L.U32 R2, R21, 0x1, RZ ;  /* 0x0000000115027819 */ /* 0x002fc800000006ff */
        /* <DEDUP_REMOVED lines=9> */
[----:B------:R-:W2:Y:S01]  /*18b0*/  LDG.E R15, desc[UR36][R4.64+0xc] ;  /* 0x00000c24040f7981 */ /* 0x000ea2000c1e1900 */
[----:B------:R-:W-:Y:S01]  /*18c0*/  VIADD R0, R0, 0x4 ;  /* 0x0000000400007836 */ /* 0x000fe20000000000 */
[----:B------:R-:W-:-:S04]  /*18d0*/  LOP3.LUT R21, R3, 0x7ffffffc, RZ, 0xc0, !PT ;  /* 0x7ffffffc03157812 */ /* 0x000fc800078ec0ff */
[----:B------:R-:W-:Y:S01]  /*18e0*/  ISETP.NE.AND P0, PT, R0, R21, PT ;  /* 0x000000150000720c */ /* 0x000fe20003f05270 */
[----:B--2---:R1:W-:-:S12]  /*18f0*/  STG.E desc[UR36][R6.64+0x24], R15 ;  /* 0x0000240f06007986 */ /* 0x0043d8000c101924 */
[----:B------:R-:W-:Y:S05]  /*1900*/  @P0 BRA `(.L_x_21) ;  /* 0xfffffff400e40947 */ /* 0x000fea000383ffff */
[----:B------:R-:W-:Y:S05]  /*1910*/  BSYNC.RECONVERGENT B0 ;  /* 0x0000000000007941 */ /* 0x000fea0003800200 */
.L_x_20:
[----:B------:R-:W-:-:S07]  /*1920*/  IMAD.MOV.U32 R0, RZ, RZ, R21 ;  /* 0x000000ffff007224 */ /* 0x000fce00078e0015 */
.L_x_19:
[----:B------:R-:W-:-:S13]  /*1930*/  ISETP.NE.AND P0, PT, R29, RZ, PT ;  /* 0x000000ff1d00720c */ /* 0x000fda0003f05270 */
[----:B------:R-:W-:Y:S05]  /*1940*/  @!P0 BRA `(.L_x_18) ;  /* 0x0000007800448947 */ /* 0x000fea0003800000 */
[----:B------:R-:W-:Y:S02]  /*1950*/  ISETP.NE.AND P1, PT, R29, 0x1, PT ;  /* 0x000000011d00780c */ /* 0x000fe40003f25270 */
[----:B------:R-:W-:-:S11]  /*1960*/  ISETP.NE.AND P0, PT, R10, RZ, PT ;  /* 0x000000ff0a00720c */ /* 0x000fd60003f05270 */
[----:B------:R-:W-:Y:S05]  /*1970*/  @!P1 BRA `(.L_x_22) ;  /* 0x0000000400109947 */ /* 0x000fea0003800000 */
[----:B------:R-:W0:Y:S01]  /*1980*/  LDC.64 R4, c[0x0][0x390] ;  /* 0x0000e400ff047b82 */ /* 0x000e220000000a00 */
[----:B------:R-:W2:Y:S04]  /*1990*/  LDG.E R10, desc[UR36][R36.64+0x14] ;  /* 0x00001424240a7981 */ /* 0x000ea8000c1e1900 */
[----:B-1----:R-:W3:Y:S04]  /*19a0*/  LDG.E R6, desc[UR36][R36.64] ;  /* 0x0000002424067981 */ /* 0x002ee8000c1e1900 */
        /* <DEDUP_REMOVED lines=25> */
[----:B--2---:R-:W-:Y:S04]  /*1b40*/  STG.E desc[UR36][R8.64+0x18], R21 ;  /* 0x0000181508007986 */ /* 0x004fe8000c101924 */
[----:B-1----:R-:W2:Y:S04]  /*1b50*/  LDG.E R7, desc[UR36][R2.64+0x4] ;  /* 0x0000042402077981 */ /* 0x002ea8000c1e1900 */
[----:B--2---:R0:W-:Y:S04]  /*1b60*/  STG.E desc[UR36][R8.64+0x1c], R7 ;  /* 0x00001c0708007986 */ /* 0x0041e8000c101924 */
[----:B------:R-:W2:Y:S04]  /*1b70*/  LDG.E R11, desc[UR36][R2.64+0x8] ;  /* 0x00000824020b7981 */ /* 0x000ea8000c1e1900 */
[----:B--2---:R1:W-:Y:S04]  /*1b80*/  STG.E desc[UR36][R8.64+0x20], R11 ;  /* 0x0000200b08007986 */ /* 0x0043e8000c101924 */
[----:B------:R-:W2:Y:S04]  /*1b90*/  LDG.E R13, desc[UR36][R2.64+0xc] ;  /* 0x00000c24020d7981 */ /* 0x000ea8000c1e1900 */
[----:B--2---:R2:W-:Y:S04]  /*1ba0*/  STG.E desc[UR36][R8.64+0x24], R13 ;  /* 0x0000240d08007986 */ /* 0x0045e8000c101924 */
[----:B------:R-:W3:Y:S04]  /*1bb0*/  LDG.E R12, desc[UR36][R36.64+0x14] ;  /* 0x00001424240c7981 */ /* 0x000ee8000c1e1900 */
[----:B------:R-:W4:Y:S04]  /*1bc0*/  LDG.E R15, desc[UR36][R4.64+0x8] ;  /* 0x00000824040f7981 */ /* 0x000f28000c1e1900 */
[----:B------:R-:W4:Y:S04]  /*1bd0*/  LDG.E R6, desc[UR36][R36.64] ;  /* 0x0000002424067981 */ /* 0x000f28000c1e1900 */
[----:B------:R-:W5:Y:S04]  /*1be0*/  LDG.E R41, desc[UR36][R4.64+0xc] ;  /* 0x00000c2404297981 */ /* 0x000f68000c1e1900 */
[----:B------:R-:W5:Y:S04]  /*1bf0*/  LDG.E R10, desc[UR36][R36.64+0x4] ;  /* 0x00000424240a7981 */ /* 0x000f68000c1e1900 */
[----:B------:R-:W2:Y:S01]  /*1c00*/  LDG.E R14, desc[UR36][R36.64+0x10] ;  /* 0x00001024240e7981 */ /* 0x000ea2000c1e1900 */
[----:B---3--:R-:W0:Y:S01]  /*1c10*/  F2I.TRUNC.NTZ R12, R12 ;  /* 0x0000000c000c7305 */ /* 0x008e22000020f100 */
[----:B----4-:R-:W-:Y:S01]  /*1c20*/  FADD R15, R6, R15 ;  /* 0x0000000f060f7221 */ /* 0x010fe20000000000 */
[----:B0-----:R-:W-:-:S02]  /*1c30*/  VIADD R7, R12, 0x1 ;  /* 0x000000010c077836 */ /* 0x001fc40000000000 */
[----:B-1----:R-:W-:Y:S02]  /*1c40*/  IMAD.SHL.U32 R11, R12, 0x2, RZ ;  /* 0x000000020c0b7824 */ /* 0x002fe400078e00ff */
[----:B-----5:R-:W-:Y:S01]  /*1c50*/  FADD R41, R10, R41 ;  /* 0x000000290a297221 */ /* 0x020fe20000000000 */
[----:B--2---:R-:W-:Y:S01]  /*1c60*/  I2FP.F32.S32 R9, R7 ;  /* 0x0000000700097245 */ /* 0x004fe20000201400 */
[----:B------:R-:W-:-:S04]  /*1c70*/  IMAD.WIDE R6, R11, 0x4, R36 ;  /* 0x000000040b067825 */ /* 0x000fc800078e0224 */
[----:B------:R-:W-:Y:S04]  /*1c80*/  STG.E desc[UR36][R36.64+0x14], R9 ;  /* 0x0000140924007986 */ /* 0x000fe8000c101924 */
[----:B------:R-:W-:Y:S04]  /*1c90*/  STG.E desc[UR36][R6.64+0x18], R15 ;  /* 0x0000180f06007986 */ /* 0x000fe8000c101924 */
[----:B------:R0:W-:Y:S04]  /*1ca0*/  STG.E desc[UR36][R6.64+0x1c], R41 ;  /* 0x00001c2906007986 */ /* 0x0001e8000c101924 */
[----:B------:R-:W2:Y:S01]  /*1cb0*/  LDG.E R11, desc[UR36][R2.64] ;  /* 0x00000024020b7981 */ /* 0x000ea2000c1e1900 */
        /* <DEDUP_REMOVED lines=9> */
[----:B0-----:R-:W3:Y:S04]  /*1d50*/  LDG.E R7, desc[UR36][R2.64+0x4] ;  /* 0x0000042402077981 */ /* 0x001ee8000c1e1900 */
[----:B---3--:R2:W-:Y:S04]  /*1d60*/  STG.E desc[UR36][R4.64+0x1c], R7 ;  /* 0x00001c0704007986 */ /* 0x0085e8000c101924 */
[----:B------:R-:W3:Y:S04]  /*1d70*/  LDG.E R9, desc[UR36][R2.64+0x8] ;  /* 0x0000082402097981 */ /* 0x000ee8000c1e1900 */
[----:B---3--:R2:W-:Y:S04]  /*1d80*/  STG.E desc[UR36][R4.64+0x20], R9 ;  /* 0x0000200904007986 */ /* 0x0085e8000c101924 */
[----:B------:R-:W3:Y:S01]  /*1d90*/  LDG.E R13, desc[UR36][R2.64+0xc] ;  /* 0x00000c24020d7981 */ /* 0x000ee2000c1e1900 */
[----:B------:R-:W-:-:S03]  /*1da0*/  VIADD R0, R0, 0x2 ;  /* 0x0000000200007836 */ /* 0x000fc60000000000 */
[----:B---3--:R2:W-:Y:S04]  /*1db0*/  STG.E desc[UR36][R4.64+0x24], R13 ;  /* 0x0000240d04007986 */ /* 0x0085e8000c101924 */
.L_x_22:
[----:B------:R-:W-:Y:S05]  /*1dc0*/  @!P0 BRA `(.L_x_18) ;  /* 0x0000007400248947 */ /* 0x000fea0003800000 */
[----:B--2---:R-:W0:Y:S01]  /*1dd0*/  LDC.64 R4, c[0x0][0x390] ;  /* 0x0000e400ff047b82 */ /* 0x004e220000000a00 */
[----:B------:R-:W2:Y:S04]  /*1de0*/  LDG.E R10, desc[UR36][R36.64+0x14] ;  /* 0x00001424240a7981 */ /* 0x000ea8000c1e1900 */
[----:B------:R-:W3:Y:S04]  /*1df0*/  LDG.E R8, desc[UR36][R36.64+0x4] ;  /* 0x0000042424087981 */ /* 0x000ee8000c1e1900 */
[----:B------:R-:W4:Y:S01]  /*1e00*/  LDG.E R12, desc[UR36][R36.64+0x10] ;  /* 0x00001024240c7981 */ /* 0x000f22000c1e1900 */
[----:B0-----:R-:W-:-:S03]  /*1e10*/  IMAD.WIDE.U32 R4, R0, 0x8, R4 ;  /* 0x0000000800047825 */ /* 0x001fc600078e0004 */
[----:B------:R-:W5:Y:S04]  /*1e20*/  LDG.E R0, desc[UR36][R36.64] ;  /* 0x0000002424007981 */ /* 0x000f68000c1e1900 */
[----:B-1----:R-:W5:Y:S04]  /*1e30*/  LDG.E R7, desc[UR36][R4.64] ;  /* 0x0000002404077981 */ /* 0x002f68000c1e1900 */
[----:B------:R-:W3:Y:S01]  /*1e40*/  LDG.E R11, desc[UR36][R4.64+0x4] ;  /* 0x00000424040b7981 */ /* 0x000ee2000c1e1900 */
[----:B------:R-:W0:Y:S01]  /*1e50*/  LDC.64 R2, c[0x0][0x3a0] ;  /* 0x0000e800ff027b82 */ /* 0x000e220000000a00 */
[----:B--2---:R-:W1:Y:S02]  /*1e60*/  F2I.TRUNC.NTZ R10, R10 ;  /* 0x0000000a000a7305 */ /* 0x004e64000020f100 */
[C---:B-1----:R-:W-:Y:S01]  /*1e70*/  IADD3 R6, PT, PT, R10.reuse, 0x1, RZ ;  /* 0x000000010a067810 */ /* 0x042fe20007ffe0ff */
[----:B------:R-:W-:-:S03]  /*1e80*/  IMAD.SHL.U32 R15, R10, 0x2, RZ ;  /* 0x000000020a0f7824 */ /* 0x000fc600078e00ff */
[----:B------:R-:W-:-:S05]  /*1e90*/  I2FP.F32.S32 R13, R6 ;  /* 0x00000006000d7245 */ /* 0x000fca0000201400 */
[----:B------:R-:W-:Y:S01]  /*1ea0*/  STG.E desc[UR36][R36.64+0x14], R13 ;  /* 0x0000140d24007986 */ /* 0x000fe2000c101924 */
[----:B-----5:R-:W-:Y:S01]  /*1eb0*/  FADD R9, R0, R7 ;  /* 0x0000000700097221 */ /* 0x020fe20000000000 */
[----:B------:R-:W-:-:S04]  /*1ec0*/  IMAD.WIDE R6, R15, 0x4, R36 ;  /* 0x000000040f067825 */ /* 0x000fc800078e0224 */
[----:B---3--:R-:W-:Y:S01]  /*1ed0*/  FADD R11, R8, R11 ;  /* 0x0000000b080b7221 */ /* 0x008fe20000000000 */
[----:B------:R-:W-:Y:S04]  /*1ee0*/  STG.E desc[UR36][R6.64+0x18], R9 ;  /* 0x0000180906007986 */ /* 0x000fe8000c101924 */
[----:B------:R1:W-:Y:S04]  /*1ef0*/  STG.E desc[UR36][R6.64+0x1c], R11 ;  /* 0x00001c0b06007986 */ /* 0x0003e8000c101924 */
[----:B0-----:R-:W2:Y:S01]  /*1f00*/  LDG.E R15, desc[UR36][R2.64] ;  /* 0x00000024020f7981 */ /* 0x001ea2000c1e1900 */
[----:B----4-:R-:W0:Y:S01]  /*1f10*/  F2I.TRUNC.NTZ R12, R12 ;  /* 0x0000000c000c7305 */ /* 0x010e22000020f100 */
        /* <DEDUP_REMOVED lines=12> */
[----:B------:R-:W2:Y:S04]  /*1fe0*/  LDG.E R11, desc[UR36][R2.64+0xc] ;  /* 0x00000c24020b7981 */ /* 0x000ea8000c1e1900 */
[----:B--2---:R0:W-:Y:S01]  /*1ff0*/  STG.E desc[UR36][R4.64+0x24], R11 ;  /* 0x0000240b04007986 */ /* 0x0041e2000c101924 */
[----:B------:R-:W-:Y:S05]  /*2000*/  BRA `(.L_x_18) ;  /* 0x0000007000947947 */ /* 0x000fea0003800000 */
.L_x_17:
[----:B------:R-:W-:-:S13]  /*2010*/  ISETP.GE.AND P0, PT, R3, 0x1, PT ;  /* 0x000000010300780c */ /* 0x000fda0003f06270 */
[----:B------:R-:W-:Y:S05]  /*2020*/  @!P0 BRA `(.L_x_23) ;  /* 0x0000000400188947 */ /* 0x000fea0003800000 */
[----:B------:R-:W-:Y:S01]  /*2030*/  ISETP.GE.U32.AND P1, PT, R26, 0xf, PT ;  /* 0x0000000f1a00780c */ /* 0x000fe20003f26070 */
[----:B------:R-:W-:Y:S01]  /*2040*/  IMAD.MOV.U32 R7, RZ, RZ, RZ ;  /* 0x000000ffff077224 */ /* 0x000fe200078e00ff */
[----:B------:R-:W-:-:S11]  /*2050*/  ISETP.NE.AND P0, PT, R27, RZ, PT ;  /* 0x000000ff1b00720c */ /* 0x000fd60003f05270 */
[----:B------:R-:W-:Y:S05]  /*2060*/  @!P1 BRA `(.L_x_24) ;  /* 0x0000000000749947 */ /* 0x000fea0003800000 */
[----:B------:R-:W-:Y:S01]  /*2070*/  IADD3 R6, P1, PT, R22, 0x7, RZ ;  /* 0x0000000716067810 */ /* 0x000fe20007f3e0ff */
[----:B------:R-:W-:Y:S01]  /*2080*/  BSSY.RECONVERGENT B0, `(.L_x_24) ;  /* 0x000001b000007945 */ /* 0x000fe20003800200 */
[----:B------:R-:W-:-:S03]  /*2090*/  LOP3.LUT R7, R3, 0x7ffffff0, RZ, 0xc0, !PT ;  /* 0x7ffffff003077812 */ /* 0x000fc600078ec0ff */
[----:B------:R-:W-:Y:S01]  /*20a0*/  IMAD.X R9, RZ, RZ, R23, P1 ;  /* 0x000000ffff097224 */ /* 0x000fe200008e0617 */
[----:B------:R-:W-:-:S07]  /*20b0*/  IADD3 R0, PT, PT, -R7, RZ, RZ ;  /* 0x000000ff07007210 */ /* 0x000fce0007ffe1ff */
.L_x_25:
[----:B0-----:R-:W-:Y:S01]  /*20c0*/  IMAD.MOV.U32 R4, RZ, RZ, R6 ;  /* 0x000000ffff047224 */ /* 0x001fe200078e0006 */
[----:B------:R-:W-:Y:S01]  /*20d0*/  IADD3 R0, PT, PT, R0, 0x10, RZ ;  /* 0x0000001000007810 */ /* 0x000fe20007ffe0ff */
[----:B------:R-:W-:-:S03]  /*20e0*/  IMAD.MOV.U32 R5, RZ, RZ, R9 ;  /* 0x000000ffff057224 */ /* 0x000fc600078e0009 */
[----:B------:R-:W-:Y:S02]  /*20f0*/  ISETP.NE.AND P1, PT, R0, RZ, PT ;  /* 0x000000ff0000720c */ /* 0x000fe40003f25270 */
[----:B------:R0:W-:Y:S01]  /*2100*/  ST.E.U8 desc[UR36][R4.64+-0x7], RZ ;  /* 0xfffff9ff04007985 */ /* 0x0001e2000c101124 */
[----:B------:R-:W-:-:S03]  /*2110*/  IADD3 R6, P2, PT, R4, 0x10, RZ ;  /* 0x0000001004067810 */ /* 0x000fc60007f5e0ff */
[----:B------:R0:W-:Y:S02]  /*2120*/  ST.E.U8 desc[UR36][R4.64+-0x6], RZ ;  /* 0xfffffaff04007985 */ /* 0x0001e4000c101124 */
[----:B------:R-:W-:Y:S02]  /*2130*/  IMAD.X R9, RZ, RZ, R5, P2 ;  /* 0x000000ffff097224 */ /* 0x000fe400010e0605 */
[----:B------:R0:W-:Y:S04]  /*2140*/  ST.E.U8 desc[UR36][R4.64+-0x5], RZ ;  /* 0xfffffbff04007985 */ /* 0x0001e8000c101124 */
        /* <DEDUP_REMOVED lines=12> */
[----:B------:R0:W-:Y:S01]  /*2210*/  ST.E.U8 desc[UR36][R4.64+0x8], RZ ;  /* 0x000008ff04007985 */ /* 0x0001e2000c101124 */
[----:B------:R-:W-:Y:S05]  /*2220*/  @P1 BRA `(.L_x_25) ;  /* 0xfffffffc00a41947 */ /* 0x000fea000383ffff */
[----:B------:R-:W-:Y:S05]  /*2230*/  BSYNC.RECONVERGENT B0 ;  /* 0x0000000000007941 */ /* 0x000fea0003800200 */
.L_x_24:
[----:B------:R-:W-:Y:S05]  /*2240*/  @!P0 BRA `(.L_x_23) ;  /* 0x0000000000908947 */ /* 0x000fea0003800000 */
[----:B------:R-:W-:Y:S01]  /*2250*/  VIADD R0, R27, 0xffffffff ;  /* 0xffffffff1b007836 */ /* 0x000fe20000000000 */
[----:B------:R-:W-:-:S04]  /*2260*/  ISETP.NE.AND P1, PT, R28, RZ, PT ;  /* 0x000000ff1c00720c */ /* 0x000fc80003f25270 */
[----:B------:R-:W-:-:S13]  /*2270*/  ISETP.GE.U32.AND P0, PT, R0, 0x7, PT ;  /* 0x000000070000780c */ /* 0x000fda0003f06070 */
[----:B------:R-:W-:Y:S05]  /*2280*/  @!P0 BRA `(.L_x_26) ;  /* 0x00000000002c8947 */ /* 0x000fea0003800000 */
[C---:B0-----:R-:W-:Y:S01]  /*2290*/  IADD3 R4, P0, PT, R7.reuse, R22, RZ ;  /* 0x0000001607047210 */ /* 0x041fe20007f1e0ff */
[----:B------:R-:W-:-:S03]  /*22a0*/  VIADD R7, R7, 0x8 ;  /* 0x0000000807077836 */ /* 0x000fc60000000000 */
[----:B------:R-:W-:-:S05]  /*22b0*/  IADD3.X R5, PT, PT, RZ, R23, RZ, P0, !PT ;  /* 0x00000017ff057210 */ /* 0x000fca00007fe4ff */
[----:B------:R1:W-:Y:S04]  /*22c0*/  ST.E.U8 desc[UR36][R4.64], RZ ;  /* 0x000000ff04007985 */ /* 0x0003e8000c101124 */
[----:B------:R1:W-:Y:S04]  /*22d0*/  ST.E.U8 desc[UR36][R4.64+0x1], RZ ;  /* 0x000001ff04007985 */ /* 0x0003e8000c101124 */
[----:B------:R1:W-:Y:S04]  /*22e0*/  ST.E.U8 desc[UR36][R4.64+0x2], RZ ;  /* 0x000002ff04007985 */ /* 0x0003e8000c101124 */
[----:B------:R1:W-:Y:S04]  /*22f0*/  ST.E.U8 desc[UR36][R4.64+0x3], RZ ;  /* 0x000003ff04007985 */ /* 0x0003e8000c101124 */
[----:B------:R1:W-:Y:S04]  /*2300*/  ST.E.U8 desc[UR36][R4.64+0x4], RZ ;  /* 0x000004ff04007985 */ /* 0x0003e8000c101124 */
[----:B------:R1:W-:Y:S04]  /*2310*/  ST.E.U8 desc[UR36][R4.64+0x5], RZ ;  /* 0x000005ff04007985 */ /* 0x0003e8000c101124 */
[----:B------:R1:W-:Y:S04]  /*2320*/  ST.E.U8 desc[UR36][R4.64+0x6], RZ ;  /* 0x000006ff04007985 */ /* 0x0003e8000c101124 */
[----:B------:R1:W-:Y:S02]  /*2330*/  ST.E.U8 desc[UR36][R4.64+0x7], RZ ;  /* 0x000007ff04007985 */ /* 0x0003e4000c101124 */
.L_x_26:
[----:B------:R-:W-:Y:S05]  /*2340*/  @!P1 BRA `(.L_x_23) ;  /* 0x0000000000509947 */ /* 0x000fea0003800000 */
[----:B------:R-:W-:Y:S01]  /*2350*/  VIADD R0, R28, 0xffffffff ;  /* 0xffffffff1c007836 */ /* 0x000fe20000000000 */
[----:B------:R-:W-:-:S04]  /*2360*/  ISETP.NE.AND P1, PT, R29, RZ, PT ;  /* 0x000000ff1d00720c */ /* 0x000fc80003f25270 */
[----:B------:R-:W-:-:S13]  /*2370*/  ISETP.GE.U32.AND P0, PT, R0, 0x3, PT ;  /* 0x000000030000780c */ /* 0x000fda0003f06070 */
[----:B------:R-:W-:Y:S05]  /*2380*/  @!P0 BRA `(.L_x_27) ;  /* 0x00000000001c8947 */ /* 0x000fea0003800000 */
[C---:B01----:R-:W-:Y:S01]  /*2390*/  IADD3 R4, P0, PT, R7.reuse, R22, RZ ;  /* 0x0000001607047210 */ /* 0x043fe20007f1e0ff */
[----:B------:R-:W-:-:S03]  /*23a0*/  VIADD R7, R7, 0x4 ;  /* 0x0000000407077836 */ /* 0x000fc60000000000 */
[----:B------:R-:W-:-:S05]  /*23b0*/  IADD3.X R5, PT, PT, RZ, R23, RZ, P0, !PT ;  /* 0x00000017ff057210 */ /* 0x000fca00007fe4ff */
[----:B------:R2:W-:Y:S04]  /*23c0*/  ST.E.U8 desc[UR36][R4.64], RZ ;  /* 0x000000ff04007985 */ /* 0x0005e8000c101124 */
[----:B------:R2:W-:Y:S04]  /*23d0*/  ST.E.U8 desc[UR36][R4.64+0x1], RZ ;  /* 0x000001ff04007985 */ /* 0x0005e8000c101124 */
[----:B------:R2:W-:Y:S04]  /*23e0*/  ST.E.U8 desc[UR36][R4.64+0x2], RZ ;  /* 0x000002ff04007985 */ /* 0x0005e8000c101124 */
[----:B------:R2:W-:Y:S02]  /*23f0*/  ST.E.U8 desc[UR36][R4.64+0x3], RZ ;  /* 0x000003ff04007985 */ /* 0x0005e4000c101124 */
.L_x_27:
[----:B------:R-:W-:Y:S05]  /*2400*/  @!P1 BRA `(.L_x_23) ;  /* 0x0000000000209947 */ /* 0x000fea0003800000 */
[----:B012---:R-:W-:-:S05]  /*2410*/  IADD3 R4, P0, PT, R7, R22, RZ ;  /* 0x0000001607047210 */ /* 0x007fca0007f1e0ff */
[----:B------:R-:W-:Y:S01]  /*2420*/  IMAD.X R5, RZ, RZ, R23, P0 ;  /* 0x000000ffff057224 */ /* 0x000fe200000e0617 */
[----:B------:R-:W-:-:S04]  /*2430*/  ISETP.NE.AND P0, PT, R29, 0x1, PT ;  /* 0x000000011d00780c */ /* 0x000fc80003f05270 */
[----:B------:R3:W-:Y:S09]  /*2440*/  ST.E.U8 desc[UR36][R4.64], RZ ;  /* 0x000000ff04007985 */ /* 0x0007f2000c101124 */
[----:B------:R-:W-:Y:S05]  /*2450*/  @!P0 BRA `(.L_x_23) ;  /* 0x00000000000c8947 */ /* 0x000fea0003800000 */
[----:B------:R-:W-:Y:S01]  /*2460*/  ISETP.NE.AND P0, PT, R29, 0x2, PT ;  /* 0x000000021d00780c */ /* 0x000fe20003f05270 */
[----:B------:R4:W-:-:S12]  /*2470*/  ST.E.U8 desc[UR36][R4.64+0x1], RZ ;  /* 0x000001ff04007985 */ /* 0x0009d8000c101124 */
[----:B------:R4:W-:Y:S02]  /*2480*/  @P0 ST.E.U8 desc[UR36][R4.64+0x2], RZ ;  /* 0x000002ff04000985 */ /* 0x0009e4000c101124 */
.L_x_23:
[----:B------:R-:W-:Y:S01]  /*2490*/  ISETP.GE.AND P0, PT, R2, 0x1, PT ;  /* 0x000000010200780c */ /* 0x000fe20003f06270 */
[----:B------:R-:W-:-:S12]  /*24a0*/  BSSY.RECONVERGENT B0, `(.L_x_28) ;  /* 0x0000046000007945 */ /* 0x000fd80003800200 */
[----:B------:R-:W-:Y:S05]  /*24b0*/  @!P0 BRA `(.L_x_29) ;  /* 0x0000000400108947 */ /* 0x000fea0003800000 */
[C---:B------:R-:W-:Y:S01]  /*24c0*/  ISETP.GE.U32.AND P0, PT, R2.reuse, 0x10, PT ;  /* 0x000000100200780c */ /* 0x040fe20003f06070 */
[----:B------:R-:W-:Y:S01]  /*24d0*/  BSSY.RECONVERGENT B1, `(.L_x_30) ;  /* 0x000001c000017945 */ /* 0x000fe20003800200 */
[----:B------:R-:W-:Y:S01]  /*24e0*/  LOP3.LUT R6, R2, 0xf, RZ, 0xc0, !PT ;  /* 0x0000000f02067812 */ /* 0x000fe200078ec0ff */
[----:B------:R-:W-:-:S03]  /*24f0*/  HFMA2 R7, -RZ, RZ, 0, 0 ;  /* 0x00000000ff077431 */ /* 0x000fc600000001ff */
[----:B------:R-:W-:-:S07]  /*2500*/  ISETP.NE.AND P1, PT, R6, RZ, PT ;  /* 0x000000ff0600720c */ /* 0x000fce0003f25270 */
[----:B------:R-:W-:Y:S06]  /*2510*/  @!P0 BRA `(.L_x_31) ;  /* 0x00000000005c8947 */ /* 0x000fec0003800000 */
[----:B------:R-:W-:Y:S01]  /*2520*/  LOP3.LUT R7, R2, 0x7ffffff0, RZ, 0xc0, !PT ;  /* 0x7ffffff002077812 */ /* 0x000fe200078ec0ff */
[----:B------:R-:W-:Y:S02]  /*2530*/  IMAD.MOV.U32 R0, RZ, RZ, RZ ;  /* 0x000000ffff007224 */ /* 0x000fe400078e00ff */
[----:B------:R-:W-:-:S07]  /*2540*/  IMAD.MOV.U32 R9, RZ, RZ, -0x1 ;  /* 0xffffffffff097424 */ /* 0x000fce00078e00ff */
.L_x_32:
[C---:B01234-:R-:W-:Y:S01]  /*2550*/  IMAD.WIDE.U32 R4, R0.reuse, 0x4, R30 ;  /* 0x0000000400047825 */ /* 0x05ffe200078e001e */
[----:B------:R-:W-:-:S04]  /*2560*/  IADD3 R0, PT, PT, R0, 0x10, RZ ;  /* 0x0000001000007810 */ /* 0x000fc80007ffe0ff */
[----:B------:R0:W-:Y:S01]  /*2570*/  ST.E desc[UR36][R4.64], R9 ;  /* 0x0000000904007985 */ /* 0x0001e2000c101924 */
[----:B------:R-:W-:-:S03]  /*2580*/  ISETP.NE.AND P0, PT, R0, R7, PT ;  /* 0x000000070000720c */ /* 0x000fc60003f05270 */
[----:B------:R0:W-:Y:S04]  /*2590*/  ST.E desc[UR36][R4.64+0x4], R9 ;  /* 0x0000040904007985 */ /* 0x0001e8000c101924 */
        /* <DEDUP_REMOVED lines=13> */
[----:B------:R0:W-:Y:S01]  /*2670*/  ST.E desc[UR36][R4.64+0x3c], R9 ;  /* 0x00003c0904007985 */ /* 0x0001e2000c101924 */
[----:B------:R-:W-:Y:S05]  /*2680*/  @P0 BRA `(.L_x_32) ;  /* 0xfffffffc00b00947 */ /* 0x000fea000383ffff */
.L_x_31:
[----:B------:R-:W-:Y:S05]  /*2690*/  BSYNC.RECONVERGENT B1 ;  /* 0x0000000000017941 */ /* 0x000fea0003800200 */
.L_x_30:
[----:B------:R-:W-:Y:S05]  /*26a0*/  @!P1 BRA `(.L_x_29) ;  /* 0x0000000000949947 */ /* 0x000fea0003800000 */
[----:B------:R-:W-:Y:S01]  /*26b0*/  ISETP.GE.U32.AND P0, PT, R6, 0x8, PT ;  /* 0x000000080600780c */ /* 0x000fe20003f06070 */
[----:B------:R-:W-:Y:S01]  /*26c0*/  BSSY.RECONVERGENT B1, `(.L_x_33) ;  /* 0x000000f000017945 */ /* 0x000fe20003800200 */
[----:B------:R-:W-:-:S04]  /*26d0*/  LOP3.LUT R0, R2, 0x7, RZ, 0xc0, !PT ;  /* 0x0000000702007812 */ /* 0x000fc800078ec0ff */
[----:B------:R-:W-:-:S07]  /*26e0*/  ISETP.NE.AND P1, PT, R0, RZ, PT ;  /* 0x000000ff0000720c */ /* 0x000fce0003f25270 */
[----:B------:R-:W-:Y:S06]  /*26f0*/  @!P0 BRA `(.L_x_34) ;  /* 0x00000000002c8947 */ /* 0x000fec0003800000 */
[----:B0-----:R-:W-:Y:S02]  /*2700*/  IMAD.MOV.U32 R9, RZ, RZ, -0x1 ;  /* 0xffffffffff097424 */ /* 0x001fe400078e00ff */
[----:B-1234-:R-:W-:-:S04]  /*2710*/  IMAD.WIDE.U32 R4, R7, 0x4, R30 ;  /* 0x0000000407047825 */ /* 0x01efc800078e001e */
[----:B------:R-:W-:Y:S01]  /*2720*/  VIADD R7, R7, 0x8 ;  /* 0x0000000807077836 */ /* 0x000fe20000000000 */
[----:B------:R0:W-:Y:S04]  /*2730*/  ST.E desc[UR36][R4.64], R9 ;  /* 0x0000000904007985 */ /* 0x0001e8000c101924 */
[----:B------:R0:W-:Y:S04]  /*2740*/  ST.E desc[UR36][R4.64+0x4], R9 ;  /* 0x0000040904007985 */ /* 0x0001e8000c101924 */
[----:B------:R0:W-:Y:S04]  /*2750*/  ST.E desc[UR36][R4.64+0x8], R9 ;  /* 0x0000080904007985 */ /* 0x0001e8000c101924 */
[----:B------:R0:W-:Y:S04]  /*2760*/  ST.E desc[UR36][R4.64+0xc], R9 ;  /* 0x00000c0904007985 */ /* 0x0001e8000c101924 */
[----:B------:R0:W-:Y:S04]  /*2770*/  ST.E desc[UR36][R4.64+0x10], R9 ;  /* 0x0000100904007985 */ /* 0x0001e8000c101924 */
[----:B------:R0:W-:Y:S04]  /*2780*/  ST.E desc[UR36][R4.64+0x14], R9 ;  /* 0x0000140904007985 */ /* 0x0001e8000c101924 */
[----:B------:R0:W-:Y:S04]  /*2790*/  ST.E desc[UR36][R4.64+0x18], R9 ;  /* 0x0000180904007985 */ /* 0x0001e8000c101924 */
[----:B------:R0:W-:Y:S02]  /*27a0*/  ST.E desc[UR36][R4.64+0x1c], R9 ;  /* 0x00001c0904007985 */ /* 0x0001e4000c101924 */
.L_x_34:
[----:B------:R-:W-:Y:S05]  /*27b0*/  BSYNC.RECONVERGENT B1 ;  /* 0x0000000000017941 */ /* 0x000fea0003800200 */
.L_x_33:
[----:B------:R-:W-:Y:S05]  /*27c0*/  @!P1 BRA `(.L_x_29) ;  /* 0x00000000004c9947 */ /* 0x000fea0003800000 */
[----:B------:R-:W-:Y:S02]  /*27d0*/  ISETP.GE.U32.AND P0, PT, R0, 0x4, PT ;  /* 0x000000040000780c */ /* 0x000fe40003f06070 */
[----:B------:R-:W-:-:S04]  /*27e0*/  LOP3.LUT R0, R2, 0x3, RZ, 0xc0, !PT ;  /* 0x0000000302007812 */ /* 0x000fc800078ec0ff */
[----:B------:R-:W-:-:S07]  /*27f0*/  ISETP.NE.AND P1, PT, R0, RZ, PT ;  /* 0x000000ff0000720c */ /* 0x000fce0003f25270 */
[----:B0-----:R-:W-:Y:S01]  /*2800*/  @P0 MOV R9, 0xffffffff ;  /* 0xffffffff00090802 */ /* 0x001fe20000000f00 */
[----:B-1234-:R-:W-:-:S04]  /*2810*/  @P0 IMAD.WIDE.U32 R4, R7, 0x4, R30 ;  /* 0x0000000407040825 */ /* 0x01efc800078e001e */
[----:B------:R-:W-:Y:S01]  /*2820*/  @P0 VIADD R7, R7, 0x4 ;  /* 0x0000000407070836 */ /* 0x000fe20000000000 */
[----:B------:R0:W-:Y:S04]  /*2830*/  @P0 ST.E desc[UR36][R4.64], R9 ;  /* 0x0000000904000985 */ /* 0x0001e8000c101924 */
[----:B------:R0:W-:Y:S04]  /*2840*/  @P0 ST.E desc[UR36][R4.64+0x4], R9 ;  /* 0x0000040904000985 */ /* 0x0001e8000c101924 */
[----:B------:R0:W-:Y:S04]  /*2850*/  @P0 ST.E desc[UR36][R4.64+0x8], R9 ;  /* 0x0000080904000985 */ /* 0x0001e8000c101924 */
[----:B------:R0:W-:Y:S01]  /*2860*/  @P0 ST.E desc[UR36][R4.64+0xc], R9 ;  /* 0x00000c0904000985 */ /* 0x0001e2000c101924 */
[----:B------:R-:W-:Y:S05]  /*2870*/  @!P1 BRA `(.L_x_29) ;  /* 0x0000000000209947 */ /* 0x000fea0003800000 */
[----:B0-----:R-:W-:Y:S01]  /*2880*/  IMAD.WIDE.U32 R4, R7, 0x4, R30 ;  /* 0x0000000407047825 */ /* 0x001fe200078e001e */
[----:B------:R-:W-:-:S03]  /*2890*/  ISETP.NE.AND P0, PT, R0, 0x1, PT ;  /* 0x000000010000780c */ /* 0x000fc60003f05270 */
[----:B------:R-:W-:-:S05]  /*28a0*/  IMAD.MOV.U32 R7, RZ, RZ, -0x1 ;  /* 0xffffffffff077424 */ /* 0x000fca00078e00ff */
[----:B------:R0:W-:Y:S05]  /*28b0*/  ST.E desc[UR36][R4.64], R7 ;  /* 0x0000000704007985 */ /* 0x0001ea000c101924 */
[----:B------:R-:W-:Y:S05]  /*28c0*/  @!P0 BRA `(.L_x_29) ;  /* 0x00000000000c8947 */ /* 0x000fea0003800000 */
[----:B------:R-:W-:Y:S01]  /*28d0*/  ISETP.NE.AND P0, PT, R0, 0x2, PT ;  /* 0x000000020000780c */ /* 0x000fe20003f05270 */
[----:B------:R1:W-:-:S12]  /*28e0*/  ST.E desc[UR36][R4.64+0x4], R7 ;  /* 0x0000040704007985 */ /* 0x0003d8000c101924 */
[----:B------:R1:W-:Y:S02]  /*28f0*/  @P0 ST.E desc[UR36][R4.64+0x8], R7 ;  /* 0x0000080704000985 */ /* 0x0003e4000c101924 */
.L_x_29:
[----:B------:R-:W-:Y:S05]  /*2900*/  BSYNC.RECONVERGENT B0 ;  /* 0x0000000000007941 */ /* 0x000fea0003800200 */
.L_x_28:
[----:B------:R-:W-:Y:S01]  /*2910*/  VIMNMX R0, PT, PT, R2, R3, PT ;  /* 0x0000000302007248 */ /* 0x000fe20003fe0100 */
[----:B------:R-:W-:Y:S03]  /*2920*/  BSSY.RECONVERGENT B0, `(.L_x_35) ;  /* 0x0000114000007945 */ /* 0x000fe60003800200 */
[----:B------:R-:W-:-:S13]  /*2930*/  ISETP.GE.AND P0, PT, R0, 0x1, PT ;  /* 0x000000010000780c */ /* 0x000fda0003f06270 */
[----:B------:R-:W-:Y:S05]  /*2940*/  @!P0 BRA `(.L_x_36) ;  /* 0x0000001000448947 */ /* 0x000fea0003800000 */
[----:B------:R-:W2:Y:S04]  /*2950*/  LDG.E R0, desc[UR36][R36.64+0x10] ;  /* 0x0000102424007981 */ /* 0x000ea8000c1e1900 */
[----:B0-----:R0:W5:Y:S04]  /*2960*/  LDG.E R9, desc[UR36][R36.64] ;  /* 0x0000002424097981 */ /* 0x001168000c1e1900 */
[----:B------:R0:W5:Y:S01]  /*2970*/  LDG.E R8, desc[UR36][R36.64+0x4] ;  /* 0x0000042424087981 */ /* 0x000162000c1e1900 */
[----:B-1----:R-:W-:Y:S01]  /*2980*/  IMAD.MOV.U32 R7, RZ, RZ, RZ ;  /* 0x000000ffff077224 */ /* 0x002fe200078e00ff */
[----:B--2---:R-:W1:Y:S02]  /*2990*/  F2I.TRUNC.NTZ R0, R0 ;  /* 0x0000000000007305 */ /* 0x004e64000020f100 */
[----:B-1----:R-:W-:-:S04]  /*29a0*/  SHF.L.U32 R6, R0, 0x1, RZ ;  /* 0x0000000100067819 */ /* 0x002fc800000006ff */
[----:B0--34-:R-:W-:-:S07]  /*29b0*/  SHF.R.S32.HI R5, RZ, 0x1f, R6 ;  /* 0x0000001fff057819 */ /* 0x019fce0000011406 */
.L_x_51:
[C---:B------:R-:W-:Y:S01]  /*29c0*/  LEA R3, P2, R7.reuse, R6, 0x2 ;  /* 0x0000000607037211 */ /* 0x040fe200078410ff */
[----:B------:R-:W-:Y:S01]  /*29d0*/  IMAD.MOV.U32 R4, RZ, RZ, R7 ;  /* 0x000000ffff047224 */ /* 0x000fe200078e0007 */
[C---:B------:R-:W-:Y:S01]  /*29e0*/  SHF.L.U32 R15, R7.reuse, 0x1, RZ ;  /* 0x00000001070f7819 */ /* 0x040fe200000006ff */
[----:B------:R-:W-:Y:S01]  /*29f0*/  VIADD R7, R7, 0x1 ;  /* 0x0000000107077836 */ /* 0x000fe20000000000 */
[----:B------:R-:W-:Y:S01]  /*2a00*/  LEA R12, P3, R3, R36, 0x2 ;  /* 0x00000024030c7211 */ /* 0x000fe200078610ff */
[----:B------:R-:W-:Y:S02]  /*2a10*/  IMAD.X R11, RZ, RZ, R5, P2 ;  /* 0x000000ffff0b7224 */ /* 0x000fe400010e0605 */
[----:B------:R-:W-:Y:S01]  /*2a20*/  HFMA2 R0, -RZ, RZ, 0, 0 ;  /* 0x00000000ff007431 */ /* 0x000fe200000001ff */
[----:B------:R-:W-:Y:S01]  /*2a30*/  BSSY.RECONVERGENT B1, `(.L_x_37) ;  /* 0x0000101000017945 */ /* 0x000fe20003800200 */
[----:B------:R-:W-:Y:S01]  /*2a40*/  ISETP.NE.AND P1, PT, R7, R2, PT ;  /* 0x000000020700720c */ /* 0x000fe20003f25270 */
[----:B------:R-:W-:Y:S01]  /*2a50*/  IMAD.WIDE.U32 R14, R15, 0x4, R36 ;  /* 0x000000040f0e7825 */ /* 0x000fe200078e0024 */
[----:B0-----:R-:W-:-:S11]  /*2a60*/  LEA.HI.X R13, R3, R37, R11, 0x2, P3 ;  /* 0x00000025030d7211 */ /* 0x001fd600018f140b */
.L_x_50:
[----:B0-----:R-:W0:Y:S01]  /*2a70*/  LDC.64 R40, c[0x0][0x3a0] ;  /* 0x0000e800ff287b82 */ /* 0x001e220000000a00 */
[----:B------:R-:W2:Y:S04]  /*2a80*/  LDG.E R49, desc[UR36][R12.64+0x18] ;  /* 0x000018240c317981 */ /* 0x000ea8000c1e1900 */
[----:B------:R-:W3:Y:S03]  /*2a90*/  LDG.E R52, desc[UR36][R12.64+0x1c] ;  /* 0x00001c240c347981 */ /* 0x000ee6000c1e1900 */
[----:B------:R-:W1:Y:S01]  /*2aa0*/  LDC.64 R20, c[0x0][0x390] ;  /* 0x0000e400ff147b82 */ /* 0x000e620000000a00 */
[----:B------:R-:W4:Y:S04]  /*2ab0*/  LDG.E R48, desc[UR36][R14.64+0x18] ;  /* 0x000018240e307981 */ /* 0x000f28000c1e1900 */
[----:B------:R-:W4:Y:S04]  /*2ac0*/  LDG.E R11, desc[UR36][R14.64+0x1c] ;  /* 0x00001c240e0b7981 */ /* 0x000f28000c1e1900 */
[----:B0-----:R-:W2:Y:S04]  /*2ad0*/  LDG.E R42, desc[UR36][R40.64] ;  /* 0x00000024282a7981 */ /* 0x001ea8000c1e1900 */
[----:B------:R-:W3:Y:S01]  /*2ae0*/  LDG.E R3, desc[UR36][R40.64+0x4] ;  /* 0x0000042428037981 */ /* 0x000ee2000c1e1900 */
[----:B------:R-:W-:Y:S01]  /*2af0*/  BSSY.RECONVERGENT B2, `(.L_x_38) ;  /* 0x0000016000027945 */ /* 0x000fe20003800200 */
[----:B-1----:R-:W-:-:S04]  /*2b00*/  IMAD.WIDE.U32 R20, R0, 0x8, R20 ;  /* 0x0000000800147825 */ /* 0x002fc800078e0014 */
[----:B--2---:R-:W-:Y:S01]  /*2b10*/  FADD R49, R49, R42 ;  /* 0x0000002a31317221 */ /* 0x004fe20000000000 */
[----:B---3--:R-:W-:-:S04]  /*2b20*/  FADD R52, R52, R3 ;  /* 0x0000000334347221 */ /* 0x008fc80000000000 */
[----:B------:R-:W-:-:S04]  /*2b30*/  FADD R43, R49, -R52 ;  /* 0x80000034312b7221 */ /* 0x000fc80000000000 */
[----:B------:R-:W-:Y:S01]  /*2b40*/  VIADD R3, R43, 0xf3000000 ;  /* 0xf30000002b037836 */ /* 0x000fe20000000000 */
[----:B------:R0:W1:Y:S04]  /*2b50*/  MUFU.RSQ R42, R43 ;  /* 0x0000002b002a7308 */ /* 0x0000680000001400 */
[----:B------:R-:W-:Y:S01]  /*2b60*/  ISETP.GT.U32.AND P2, PT, R3, 0x727fffff, PT ;  /* 0x727fffff0300780c */ /* 0x000fe20003f44070 */
[----:B------:R-:W-:Y:S01]  /*2b70*/  FMUL R40, R52, R52 ;  /* 0x0000003434287220 */ /* 0x000fe20000400000 */
[----:B----45:R-:W-:Y:S01]  /*2b80*/  FADD R48, -R9, R48 ;  /* 0x0000003009307221 */ /* 0x030fe20000000100 */
[----:B------:R-:W-:Y:S02]  /*2b90*/  FADD R11, -R8, R11 ;  /* 0x0000000b080b7221 */ /* 0x000fe40000000100 */
[----:B------:R-:W-:-:S08]  /*2ba0*/  FFMA R3, R49, R49, -R40 ;  /* 0x0000003131037223 */ /* 0x000fd00000000828 */
[----:B01----:R-:W-:Y:S05]  /*2bb0*/  @!P2 BRA `(.L_x_39) ;  /* 0x000000000014a947 */ /* 0x003fea0003800000 */
[----:B------:R-:W-:Y:S01]  /*2bc0*/  IMAD.MOV.U32 R40, RZ, RZ, R43 ;  /* 0x000000ffff287224 */ /* 0x000fe200078e002b */
[----:B------:R-:W-:-:S07]  /*2bd0*/  MOV R46, 0x2bf0 ;  /* 0x00002bf0002e7802 */ /* 0x000fce0000000f00 */
[----:B------:R-:W-:Y:S05]  /*2be0*/  CALL.REL.NOINC `($__internal_2_$__cuda_sm20_sqrt_rn_f32_slowpath) ;  /* 0x0000006c00547944 */ /* 0x000fea0003c00000 */
[----:B------:R-:W-:Y:S01]  /*2bf0*/  MOV R40, R42 ;  /* 0x0000002a00287202 */ /* 0x000fe20000000f00 */
[----:B------:R-:W-:Y:S06]  /*2c00*/  BRA `(.L_x_40) ;  /* 0x0000000000107947 */ /* 0x000fec0003800000 */
.L_x_39:
[----:B------:R-:W-:Y:S01]  /*2c10*/  FMUL.FTZ R40, R43, R42 ;  /* 0x0000002a2b287220 */ /* 0x000fe20000410000 */
[----:B------:R-:W-:-:S03]  /*2c20*/  FMUL.FTZ R42, R42, 0.5 ;  /* 0x3f0000002a2a7820 */ /* 0x000fc60000410000 */
[----:B------:R-:W-:-:S04]  /*2c30*/  FFMA R41, -R40, R40, R43 ;  /* 0x0000002828297223 */ /* 0x000fc8000000012b */
[----:B------:R-:W-:-:S07]  /*2c40*/  FFMA R40, R41, R42, R40 ;  /* 0x0000002a29287223 */ /* 0x000fce0000000028 */
.L_x_40:
[----:B------:R-:W-:Y:S05]  /*2c50*/  BSYNC.RECONVERGENT B2 ;  /* 0x0000000000027941 */ /* 0x000fea0003800200 */
.L_x_38:
[----:B------:R-:W0:Y:S01]  /*2c60*/  F2F.F64.F32 R40, R40 ;  /* 0x0000002800287310 */ /* 0x000e220000201800 */
[----:B------:R-:W-:Y:S07]  /*2c70*/  BSSY.RECONVERGENT B2, `(.L_x_41) ;  /* 0x0000010000027945 */ /* 0x000fee0003800200 */
[----:B0-----:R-:W0:Y:S01]  /*2c80*/  MUFU.RCP64H R47, R41 ;  /* 0x00000029002f7308 */ /* 0x001e220000001800 */
[----:B------:R-:W-:-:S05]  /*2c90*/  VIADD R46, R41, 0x300402 ;  /* 0x00300402292e7836 */ /* 0x000fca0000000000 */
[----:B------:R-:W-:Y:S01]  /*2ca0*/  FSETP.GEU.AND P2, PT, |R46|, 5.8789094863358348022e-39, PT ;  /* 0x004004022e00780b */ /* 0x000fe20003f4e200 */
[----:B0-----:R-:W-:-:S08]  /*2cb0*/  DFMA R44, -R40, R46, 1 ;  /* 0x3ff00000282c742b */ /* 0x001fd0000000012e */
[----:B------:R-:W-:-:S08]  /*2cc0*/  DFMA R44, R44, R44, R44 ;  /* 0x0000002c2c2c722b */ /* 0x000fd0000000002c */
[----:B------:R-:W-:-:S08]  /*2cd0*/  DFMA R44, R46, R44, R46 ;  /* 0x0000002c2e2c722b */ /* 0x000fd0000000002e */
[----:B------:R-:W-:-:S08]  /*2ce0*/  DFMA R42, -R40, R44, 1 ;  /* 0x3ff00000282a742b */ /* 0x000fd0000000012c */
[----:B------:R-:W-:Y:S01]  /*2cf0*/  DFMA R42, R44, R42, R44 ;  /* 0x0000002a2c2a722b */ /* 0x000fe2000000002c */
[----:B------:R-:W-:Y:S10]  /*2d00*/  @P2 BRA `(.L_x_42) ;  /* 0x0000000000182947 */ /* 0x000ff40003800000 */
[----:B------:R-:W-:Y:S02]  /*2d10*/  LOP3.LUT R47, R41, 0x7fffffff, RZ, 0xc0, !PT ;  /* 0x7fffffff292f7812 */ /* 0x000fe400078ec0ff */
[----:B------:R-:W-:-:S03]  /*2d20*/  MOV R50, 0x2d50 ;  /* 0x00002d5000327802 */ /* 0x000fc60000000f00 */
[----:B------:R-:W-:-:S07]  /*2d30*/  VIADD R47, R47, 0xfff00000 ;  /* 0xfff000002f2f7836 */ /* 0x000fce0000000000 */
[----:B------:R-:W-:Y:S05]  /*2d40*/  CALL.REL.NOINC `($__internal_0_$__cuda_sm20_dblrcp_rn_slowpath_v3) ;  /* 0x0000006400787944 */ /* 0x000fea0003c00000 */
[----:B------:R-:W-:Y:S01]  /*2d50*/  MOV R42, R40 ;  /* 0x00000028002a7202 */ /* 0x000fe20000000f00 */
[----:B------:R-:W-:-:S07]  /*2d60*/  IMAD.MOV.U32 R43, RZ, RZ, R41 ;  /* 0x000000ffff2b7224 */ /* 0x000fce00078e0029 */
.L_x_42:
[----:B------:R-:W-:Y:S05]  /*2d70*/  BSYNC.RECONVERGENT B2 ;  /* 0x0000000000027941 */ /* 0x000fea0003800200 */
.L_x_41:
[----:B------:R-:W-:Y:S01]  /*2d80*/  FADD R41, R49, R52 ;  /* 0x0000003431297221 */ /* 0x000fe20000000000 */
[----:B------:R-:W-:Y:S01]  /*2d90*/  UMOV UR4, 0x60000000 ;  /* 0x6000000000047882 */ /* 0x000fe20000000000 */
[----:B------:R-:W-:Y:S01]  /*2da0*/  UMOV UR5, 0x3fe6a09e ;  /* 0x3fe6a09e00057882 */ /* 0x000fe20000000000 */
[----:B------:R-:W-:Y:S01]  /*2db0*/  BSSY.RECONVERGENT B2, `(.L_x_43) ;  /* 0x000000f000027945 */ /* 0x000fe20003800200 */
[----:B------:R-:W-:Y:S01]  /*2dc0*/  VIADD R40, R41, 0xf3000000 ;  /* 0xf300000029287836 */ /* 0x000fe20000000000 */
[----:B------:R-:W-:Y:S01]  /*2dd0*/  DMUL R42, R42, UR4 ;  /* 0x000000042a2a7c28 */ /* 0x000fe20008000000 */
[----:B------:R0:W1:Y:S03]  /*2de0*/  MUFU.RSQ R44, R41 ;  /* 0x00000029002c7308 */ /* 0x0000660000001400 */
[----:B------:R-:W-:-:S05]  /*2df0*/  ISETP.GT.U32.AND P2, PT, R40, 0x727fffff, PT ;  /* 0x727fffff2800780c */ /* 0x000fca0003f44070 */
[----:B------:R0:W2:Y:S08]  /*2e00*/  F2F.F32.F64 R49, R42 ;  /* 0x0000002a00317310 */ /* 0x0000b00000301000 */
[----:B------:R-:W-:Y:S05]  /*2e10*/  @!P2 BRA `(.L_x_44) ;  /* 0x000000000010a947 */ /* 0x000fea0003800000 */
[----:B------:R-:W-:Y:S02]  /*2e20*/  MOV R40, R41 ;  /* 0x0000002900287202 */ /* 0x000fe40000000f00 */
[----:B------:R-:W-:-:S07]  /*2e30*/  MOV R46, 0x2e50 ;  /* 0x00002e50002e7802 */ /* 0x000fce0000000f00 */
[----:B012---:R-:W-:Y:S05]  /*2e40*/  CALL.REL.NOINC `($__internal_2_$__cuda_sm20_sqrt_rn_f32_slowpath) ;  /* 0x0000006800bc7944 */ /* 0x007fea0003c00000 */
[----:B------:R-:W-:Y:S05]  /*2e50*/  BRA `(.L_x_45) ;  /* 0x0000000000107947 */ /* 0x000fea0003800000 */
.L_x_44:
[----:B01----:R-:W-:Y:S01]  /*2e60*/  FMUL.FTZ R42, R41, R44 ;  /* 0x0000002c292a7220 */ /* 0x003fe20000410000 */
[----:B------:R-:W-:-:S03]  /*2e70*/  FMUL.FTZ R40, R44, 0.5 ;  /* 0x3f0000002c287820 */ /* 0x000fc60000410000 */
[----:B------:R-:W-:-:S04]  /*2e80*/  FFMA R41, -R42, R42, R41 ;  /* 0x0000002a2a297223 */ /* 0x000fc80000000129 */
[----:B------:R-:W-:-:S07]  /*2e90*/  FFMA R42, R41, R40, R42 ;  /* 0x00000028292a7223 */ /* 0x000fce000000002a */
.L_x_45:
[----:B------:R-:W-:Y:S05]  /*2ea0*/  BSYNC.RECONVERGENT B2 ;  /* 0x0000000000027941 */ /* 0x000fea0003800200 */
.L_x_43:
        /* <DEDUP_REMOVED lines=11> */
[----:B------:R-:W-:Y:S01]  /*2f60*/  LOP3.LUT R47, R43, 0x7fffffff, RZ, 0xc0, !PT ;  /* 0x7fffffff2b2f7812 */ /* 0x000fe200078ec0ff */
[----:B------:R-:W-:Y:S01]  /*2f70*/  IMAD.MOV.U32 R40, RZ, RZ, R42 ;  /* 0x000000ffff287224 */ /* 0x000fe200078e002a */
[----:B------:R-:W-:Y:S02]  /*2f80*/  MOV R41, R43 ;  /* 0x0000002b00297202 */ /* 0x000fe40000000f00 */
[----:B------:R-:W-:Y:S01]  /*2f90*/  MOV R50, 0x2fc0 ;  /* 0x00002fc000327802 */ /* 0x000fe20000000f00 */
[----:B------:R-:W-:-:S07]  /*2fa0*/  VIADD R47, R47, 0xfff00000 ;  /* 0xfff000002f2f7836 */ /* 0x000fce0000000000 */
[----:B--2---:R-:W-:Y:S05]  /*2fb0*/  CALL.REL.NOINC `($__internal_0_$__cuda_sm20_dblrcp_rn_slowpath_v3) ;  /* 0x0000006000dc7944 */ /* 0x004fea0003c00000 */
.L_x_47:
[----:B------:R-:W-:Y:S05]  /*2fc0*/  BSYNC.RECONVERGENT B2 ;  /* 0x0000000000027941 */ /* 0x000fea0003800200 */
.L_x_46:
[----:B------:R-:W3:Y:S04]  /*2fd0*/  LDG.E R54, desc[UR36][R20.64+0x4] ;  /* 0x0000042414367981 */ /* 0x000ee8000c1e1900 */
[----:B------:R0:W4:Y:S01]  /*2fe0*/  LDG.E R55, desc[UR36][R20.64] ;  /* 0x0000002414377981 */ /* 0x000122000c1e1900 */
[----:B------:R-:W1:Y:S01]  /*2ff0*/  MUFU.RCP64H R53, 1.7853975296020507812 ;  /* 0x3ffc90fd00357908 */ /* 0x000e620000001800 */
[----:B------:R-:W-:Y:S01]  /*3000*/  IMAD.MOV.U32 R42, RZ, RZ, -0x55dde88b ;  /* 0xaa221775ff2a7424 */ /* 0x000fe200078e00ff */
[----:B------:R-:W-:Y:S01]  /*3010*/  MOV R43, 0x3ffc90fd ;  /* 0x3ffc90fd002b7802 */ /* 0x000fe20000000f00 */
[----:B------:R-:W-:Y:S01]  /*3020*/  IMAD.MOV.U32 R52, RZ, RZ, RZ ;  /* 0x000000ffff347224 */ /* 0x000fe200078e00ff */
[----:B------:R-:W-:Y:S01]  /*3030*/  UMOV UR4, 0xaeef4458 ;  /* 0xaeef445800047882 */ /* 0x000fe20000000000 */
[----:B------:R-:W-:Y:S01]  /*3040*/  UMOV UR5, 0x3fcb7812 ;  /* 0x3fcb781200057882 */ /* 0x000fe20000000000 */
[----:B------:R-:W-:Y:S01]  /*3050*/  UMOV UR6, 0x3ae80f1e ;  /* 0x3ae80f1e00067882 */ /* 0x000fe20000000000 */
[----:B------:R-:W-:Y:S01]  /*3060*/  UMOV UR7, 0x3eb1380b ;  /* 0x3eb1380b00077882 */ /* 0x000fe20000000000 */
[----:B------:R-:W-:Y:S01]  /*3070*/  FSETP.GEU.AND P2, PT, R3, 1.175494350822287508e-38, PT ;  /* 0x008000000300780b */ /* 0x000fe20003f4e000 */
[----:B0-----:R-:W-:Y:S01]  /*3080*/  IMAD.MOV.U32 R20, RZ, RZ, -0x748574fc ;  /* 0x8b7a8b04ff147424 */ /* 0x001fe200078e00ff */
[----:B------:R-:W-:Y:S01]  /*3090*/  MOV R21, 0x3ed0ee25 ;  /* 0x3ed0ee2500157802 */ /* 0x000fe20000000f00 */
[----:B------:R-:W-:Y:S01]  /*30a0*/  BSSY.RECONVERGENT B2, `(.L_x_48) ;  /* 0x0000090000027945 */ /* 0x000fe20003800200 */
[----:B-1----:R-:W-:-:S09]  /*30b0*/  DFMA R42, R52, -R42, 1 ;  /* 0x3ff00000342a742b */ /* 0x002fd2000000082a */
[----:B------:R-:W-:Y:S01]  /*30c0*/  @!P2 FMUL R3, R3, 8388608 ;  /* 0x4b0000000303a820 */ /* 0x000fe20000400000 */
[----:B------:R-:W-:-:S04]  /*30d0*/  DFMA R42, R42, R42, R42 ;  /* 0x0000002a2a2a722b */ /* 0x000fc8000000002a */
[----:B------:R-:W-:-:S04]  /*30e0*/  FSETP.NEU.AND P3, PT, R3, RZ, PT ;  /* 0x000000ff0300720b */ /* 0x000fc80003f6d000 */
[----:B------:R-:W-:-:S08]  /*30f0*/  DFMA R52, R52, R42, R52 ;  /* 0x0000002a3434722b */ /* 0x000fd00000000034 */
[----:B------:R-:W-:-:S08]  /*3100*/  DMUL R50, R52, -UR4 ;  /* 0x8000000434327c28 */ /* 0x000fd00008000000 */
[----:B------:R-:W-:-:S08]  /*3110*/  DFMA R50, R52, -UR4, R50 ;  /* 0x8000000434327c2b */ /* 0x000fd00008000032 */
[C---:B------:R-:W-:Y:S02]  /*3120*/  DMUL R46, R50.reuse, R50 ;  /* 0x00000032322e7228 */ /* 0x040fe40000000000 */
[----:B------:R-:W-:-:S06]  /*3130*/  DADD R42, -R50, -UR4 ;  /* 0x80000004322a7e29 */ /* 0x000fcc0008000100 */
[----:B------:R-:W-:Y:S01]  /*3140*/  DFMA R20, R46, UR6, R20 ;  /* 0x000000062e147c2b */ /* 0x000fe20008000014 */
[----:B------:R-:W-:Y:S01]  /*3150*/  UMOV UR6, 0x9f02676f ;  /* 0x9f02676f00067882 */ /* 0x000fe20000000000 */
[----:B------:R-:W-:Y:S01]  /*3160*/  UMOV UR7, 0x3ef3b266 ;  /* 0x3ef3b26600077882 */ /* 0x000fe20000000000 */
[----:B------:R-:W-:-:S05]  /*3170*/  DADD R42, R42, R42 ;  /* 0x000000002a2a7229 */ /* 0x000fca000000002a */
[----:B------:R-:W-:Y:S01]  /*3180*/  DFMA R44, R46, R20, UR6 ;  /* 0x000000062e2c7e2b */ /* 0x000fe20008000014 */
[----:B------:R-:W-:Y:S01]  /*3190*/  UMOV UR6, 0xa9ab0956 ;  /* 0xa9ab095600067882 */ /* 0x000fe20000000000 */
[----:B------:R-:W-:Y:S01]  /*31a0*/  UMOV UR7, 0x3f1745cb ;  /* 0x3f1745cb00077882 */ /* 0x000fe20000000000 */
[----:B------:R-:W-:Y:S01]  /*31b0*/  DFMA R42, -R50, -UR4, R42 ;  /* 0x80000004322a7c2b */ /* 0x000fe2000800012a */
[----:B------:R-:W-:Y:S01]  /*31c0*/  IMAD.MOV.U32 R20, RZ, RZ, -0x105c611 ;  /* 0xfefa39efff147424 */ /* 0x000fe200078e00ff */
[----:B------:R-:W-:Y:S01]  /*31d0*/  UMOV UR4, 0x0 ;  /* 0x0000000000047882 */ /* 0x000fe20000000000 */
[----:B------:R-:W-:Y:S01]  /*31e0*/  IMAD.MOV.U32 R21, RZ, RZ, 0x3fe62e42 ;  /* 0x3fe62e42ff157424 */ /* 0x000fe200078e00ff */
[----:B------:R-:W-:Y:S01]  /*31f0*/  UMOV UR5, 0x40080000 ;  /* 0x4008000000057882 */ /* 0x000fe20000000000 */
[----:B------:R-:W-:Y:S01]  /*3200*/  DFMA R44, R46, R44, UR6 ;  /* 0x000000062e2c7e2b */ /* 0x000fe2000800002c */
[----:B------:R-:W-:Y:S01]  /*3210*/  UMOV UR6, 0x2d1b5154 ;  /* 0x2d1b515400067882 */ /* 0x000fe20000000000 */
[----:B------:R-:W-:Y:S01]  /*3220*/  UMOV UR7, 0x3f3c71c7 ;  /* 0x3f3c71c700077882 */ /* 0x000fe20000000000 */
[----:B------:R-:W-:-:S02]  /*3230*/  DMUL R52, R52, R42 ;  /* 0x0000002a34347228 */ /* 0x000fc40000000000 */
[----:B------:R-:W-:Y:S01]  /*3240*/  DFMA R20, R20, UR4, R50 ;  /* 0x0000000414147c2b */ /* 0x000fe20008000032 */
[----:B------:R-:W-:Y:S01]  /*3250*/  MOV R42, 0xfefa39ef ;  /* 0xfefa39ef002a7802 */ /* 0x000fe20000000f00 */
[----:B------:R-:W-:Y:S01]  /*3260*/  IMAD.MOV.U32 R43, RZ, RZ, 0x3fe62e42 ;  /* 0x3fe62e42ff2b7424 */ /* 0x000fe200078e00ff */
[----:B------:R-:W-:Y:S01]  /*3270*/  DFMA R44, R46, R44, UR6 ;  /* 0x000000062e2c7e2b */ /* 0x000fe2000800002c */
[----:B------:R-:W-:Y:S01]  /*3280*/  UMOV UR6, 0x923be72d ;  /* 0x923be72d00067882 */ /* 0x000fe20000000000 */
[----:B------:R-:W-:-:S06]  /*3290*/  UMOV UR7, 0x3f624924 ;  /* 0x3f62492400077882 */ /* 0x000fcc0000000000 */
[----:B------:R-:W-:Y:S01]  /*32a0*/  DFMA R44, R46, R44, UR6 ;  /* 0x000000062e2c7e2b */ /* 0x000fe2000800002c */
[----:B------:R-:W-:Y:S01]  /*32b0*/  UMOV UR6, 0x9999a3c4 ;  /* 0x9999a3c400067882 */ /* 0x000fe20000000000 */
[----:B------:R-:W-:-:S06]  /*32c0*/  UMOV UR7, 0x3f899999 ;  /* 0x3f89999900077882 */ /* 0x000fcc0000000000 */
[----:B------:R-:W-:Y:S01]  /*32d0*/  DFMA R44, R46, R44, UR6 ;  /* 0x000000062e2c7e2b */ /* 0x000fe2000800002c */
[----:B------:R-:W-:Y:S01]  /*32e0*/  UMOV UR6, 0x55555554 ;  /* 0x5555555400067882 */ /* 0x000fe20000000000 */
[----:B------:R-:W-:-:S06]  /*32f0*/  UMOV UR7, 0x3fb55555 ;  /* 0x3fb5555500077882 */ /* 0x000fcc0000000000 */
[----:B------:R-:W-:-:S08]  /*3300*/  DFMA R44, R46, R44, UR6 ;  /* 0x000000062e2c7e2b */ /* 0x000fd0000800002c */
[----:B------:R-:W-:Y:S02]  /*3310*/  DMUL R46, R46, R44 ;  /* 0x0000002c2e2e7228 */ /* 0x000fe40000000000 */
[----:B------:R-:W-:-:S06]  /*3320*/  DFMA R44, -R42, 3, R20 ;  /* 0x400800002a2c782b */ /* 0x000fcc0000000114 */
[C---:B------:R-:W-:Y:S01]  /*3330*/  DFMA R46, R50.reuse, R46, R52 ;  /* 0x0000002e322e722b */ /* 0x040fe20000000034 */
[----:B------:R-:W-:Y:S01]  /*3340*/  VIADD R52, R3, 0xc0d55555 ;  /* 0xc0d5555503347836 */ /* 0x000fe20000000000 */
[----:B------:R-:W-:-:S04]  /*3350*/  DADD R44, -R50, R44 ;  /* 0x00000000322c7229 */ /* 0x000fc8000000012c */
[----:B------:R-:W-:Y:S01]  /*3360*/  LOP3.LUT R50, R52, 0xff800000, RZ, 0xc0, !PT ;  /* 0xff80000034327812 */ /* 0x000fe200078ec0ff */
[----:B------:R-:W-:-:S03]  /*3370*/  IMAD.MOV.U32 R52, RZ, RZ, 0x3e055027 ;  /* 0x3e055027ff347424 */ /* 0x000fc600078e00ff */
[-C--:B------:R-:W-:Y:S01]  /*3380*/  IADD3 R51, PT, PT, R3, -R50.reuse, RZ ;  /* 0x8000003203337210 */ /* 0x080fe20007ffe0ff */
[----:B------:R-:W-:Y:S01]  /*3390*/  DADD R46, R46, -R44 ;  /* 0x000000002e2e7229 */ /* 0x000fe2000000082c */
[----:B------:R-:W-:Y:S01]  /*33a0*/  I2FP.F32.S32 R50, R50 ;  /* 0x0000003200327245 */ /* 0x000fe20000201400 */
[----:B------:R-:W-:Y:S01]  /*33b0*/  IMAD.MOV.U32 R44, RZ, RZ, 0x3b39803f ;  /* 0x3b39803fff2c7424 */ /* 0x000fe200078e00ff */
[----:B------:R-:W-:Y:S01]  /*33c0*/  MOV R45, 0x3c7abc9e ;  /* 0x3c7abc9e002d7802 */ /* 0x000fe20000000f00 */
[----:B------:R-:W-:-:S04]  /*33d0*/  FADD R51, R51, -1 ;  /* 0xbf80000033337421 */ /* 0x000fc80000000000 */
[C---:B------:R-:W-:Y:S01]  /*33e0*/  FFMA R52, R51.reuse, -R52, 0.14084610342979431152 ;  /* 0x3e1039f633347423 */ /* 0x040fe20000000834 */
[----:B------:R-:W-:Y:S01]  /*33f0*/  DFMA R44, R44, UR4, R46 ;  /* 0x000000042c2c7c2b */ /* 0x000fe2000800002e */
[----:B------:R-:W-:Y:S01]  /*3400*/  UMOV UR4, 0x60000000 ;  /* 0x6000000000047882 */ /* 0x000fe20000000000 */
[----:B------:R-:W-:Y:S01]  /*3410*/  UMOV UR5, 0x3fe6a09e ;  /* 0x3fe6a09e00057882 */ /* 0x000fe20000000000 */
[C---:B------:R-:W-:Y:S01]  /*3420*/  FFMA R52, R51.reuse, R52, -0.12148627638816833496 ;  /* 0xbdf8cdcc33347423 */ /* 0x040fe20000000034 */
[----:B------:R-:W-:Y:S01]  /*3430*/  DMUL R40, R40, UR4 ;  /* 0x0000000428287c28 */ /* 0x000fe20008000000 */
[----:B------:R-:W-:Y:S01]  /*3440*/  UMOV UR4, 0x3b39803f ;  /* 0x3b39803f00047882 */ /* 0x000fe20000000000 */
[----:B------:R-:W-:Y:S01]  /*3450*/  UMOV UR5, 0x3c7abc9e ;  /* 0x3c7abc9e00057882 */ /* 0x000fe20000000000 */
[----:B------:R-:W-:Y:S01]  /*3460*/  FFMA R52, R51, R52, 0.13980610668659210205 ;  /* 0x3e0f295533347423 */ /* 0x000fe20000000034 */
[----:B------:R-:W-:Y:S01]  /*3470*/  DADD R44, R20, R44 ;  /* 0x00000000142c7229 */ /* 0x000fe2000000002c */
[----:B------:R-:W-:-:S02]  /*3480*/  FSEL R21, RZ, -23, P2 ;  /* 0xc1b80000ff157808 */ /* 0x000fc40001000000 */
[----:B------:R-:W-:Y:S01]  /*3490*/  FFMA R52, R51, R52, -0.16684235632419586182 ;  /* 0xbe2ad8b933347423 */ /* 0x000fe20000000034 */
[----:B------:R-:W-:Y:S01]  /*34a0*/  ISETP.GT.U32.AND P2, PT, R3, 0x7f7fffff, PT ;  /* 0x7f7fffff0300780c */ /* 0x000fe20003f44070 */
[----:B------:R-:W-:Y:S01]  /*34b0*/  IMAD.MOV.U32 R20, RZ, RZ, 0x7f800000 ;  /* 0x7f800000ff147424 */ /* 0x000fe200078e00ff */
[----:B------:R-:W0:Y:S01]  /*34c0*/  F2F.F32.F64 R40, R40 ;  /* 0x0000002800287310 */ /* 0x000e220000301000 */
[----:B------:R-:W-:Y:S01]  /*34d0*/  FFMA R52, R51, R52, 0.20012299716472625732 ;  /* 0x3e4ced0b33347423 */ /* 0x000fe20000000034 */
[----:B------:R-:W-:-:S03]  /*34e0*/  FFMA R21, R50, 1.1920928955078125e-07, R21 ;  /* 0x3400000032157823 */ /* 0x000fc60000000015 */
[----:B------:R-:W-:-:S03]  /*34f0*/  FFMA R52, R51, R52, -0.24999669194221496582 ;  /* 0xbe7fff2233347423 */ /* 0x000fc60000000034 */
[----:B------:R-:W1:Y:S01]  /*3500*/  F2F.F32.F64 R44, R44 ;  /* 0x0000002c002c7310 */ /* 0x000e620000301000 */
[----:B------:R-:W-:-:S04]  /*3510*/  FFMA R52, R51, R52, 0.33333182334899902344 ;  /* 0x3eaaaa7833347423 */ /* 0x000fc80000000034 */
[----:B------:R-:W-:-:S04]  /*3520*/  FFMA R52, R51, R52, -0.5 ;  /* 0xbf00000033347423 */ /* 0x000fc80000000034 */
[----:B------:R-:W-:-:S04]  /*3530*/  FMUL R52, R51, R52 ;  /* 0x0000003433347220 */ /* 0x000fc80000400000 */
[----:B------:R-:W-:Y:S01]  /*3540*/  FFMA R52, R51, R52, R51 ;  /* 0x0000003433347223 */ /* 0x000fe20000000033 */
[----:B---3--:R-:W-:-:S04]  /*3550*/  FADD R11, R11, -R54 ;  /* 0x800000360b0b7221 */ /* 0x008fc80000000000 */
[----:B------:R-:W-:Y:S01]  /*3560*/  FMUL R11, R11, R11 ;  /* 0x0000000b0b0b7220 */ /* 0x000fe20000400000 */
[----:B----4-:R-:W-:-:S03]  /*3570*/  FADD R48, R48, -R55 ;  /* 0x8000003730307221 */ /* 0x010fc60000000000 */
[----:B0-----:R-:W-:Y:S01]  /*3580*/  FMUL R11, R40, R11 ;  /* 0x0000000b280b7220 */ /* 0x001fe20000400000 */
[----:B------:R-:W-:-:S03]  /*3590*/  FMUL R48, R48, R48 ;  /* 0x0000003030307220 */ /* 0x000fc60000400000 */
[----:B------:R-:W-:Y:S01]  /*35a0*/  FMUL R40, R40, R11 ;  /* 0x0000000b28287220 */ /* 0x000fe20000400000 */
[----:B--2---:R-:W-:Y:S01]  /*35b0*/  FMUL R48, R49, R48 ;  /* 0x0000003031307220 */ /* 0x004fe20000400000 */
[----:B------:R-:W-:Y:S01]  /*35c0*/  FFMA R11, R3, R20, +INF ;  /* 0x7f800000030b7423 */ /* 0x000fe20000000014 */
[----:B------:R-:W-:Y:S01]  /*35d0*/  @!P2 FFMA R11, R21, 0.69314718246459960938, R52 ;  /* 0x3f317218150ba823 */ /* 0x000fe20000000034 */
[----:B-1----:R-:W-:Y:S01]  /*35e0*/  FADD R3, R44, R44 ;  /* 0x0000002c2c037221 */ /* 0x002fe20000000000 */
[----:B------:R-:W-:Y:S01]  /*35f0*/  FFMA R40, R49, R48, R40 ;  /* 0x0000003031287223 */ /* 0x000fe20000000028 */
[----:B------:R-:W-:Y:S02]  /*3600*/  MOV R21, 0x3ff71547 ;  /* 0x3ff7154700157802 */ /* 0x000fe40000000f00 */
[----:B------:R-:W-:Y:S01]  /*3610*/  FSEL R20, R11, -INF , P3 ;  /* 0xff8000000b147808 */ /* 0x000fe20001800000 */
[----:B------:R-:W-:-:S04]  /*3620*/  FFMA R3, R40, 2, R3 ;  /* 0x4000000028037823 */ /* 0x000fc80000000003 */
[----:B------:R-:W-:Y:S01]  /*3630*/  FADD R3, R3, R20 ;  /* 0x0000001403037221 */ /* 0x000fe20000000000 */
[----:B------:R-:W-:-:S03]  /*3640*/  IMAD.MOV.U32 R20, RZ, RZ, 0x652b82fe ;  /* 0x652b82feff147424 */ /* 0x000fc600078e00ff */
[----:B------:R-:W0:Y:S02]  /*3650*/  F2F.F64.F32 R40, R3 ;  /* 0x0000000300287310 */ /* 0x000e240000201800 */
[----:B0-----:R-:W-:-:S08]  /*3660*/  DMUL R40, R40, -0.5 ;  /* 0xbfe0000028287828 */ /* 0x001fd00000000000 */
[----:B------:R-:W-:Y:S02]  /*3670*/  DFMA R20, R40, R20, 6.75539944105574400000e+15 ;  /* 0x433800002814742b */ /* 0x000fe40000000014 */
[----:B------:R-:W-:-:S06]  /*3680*/  FSETP.GEU.AND P2, PT, |R41|, 4.1917929649353027344, PT ;  /* 0x4086232b2900780b */ /* 0x000fcc0003f4e200 */
[----:B------:R-:W-:-:S08]  /*3690*/  DADD R44, R20, -6.75539944105574400000e+15 ;  /* 0xc3380000142c7429 */ /* 0x000fd00000000000 */
[----:B------:R-:W-:-:S08]  /*36a0*/  DFMA R42, R44, -R42, R40 ;  /* 0x8000002a2c2a722b */ /* 0x000fd00000000028 */
[----:B------:R-:W-:Y:S01]  /*36b0*/  DFMA R42, R44, -UR4, R42 ;  /* 0x800000042c2a7c2b */ /* 0x000fe2000800002a */
[----:B------:R-:W-:Y:S01]  /*36c0*/  UMOV UR4, 0x69ce2bdf ;  /* 0x69ce2bdf00047882 */ /* 0x000fe20000000000 */
[----:B------:R-:W-:Y:S01]  /*36d0*/  IMAD.MOV.U32 R44, RZ, RZ, -0x35dec16 ;  /* 0xfca213eaff2c7424 */ /* 0x000fe200078e00ff */
[----:B------:R-:W-:Y:S01]  /*36e0*/  UMOV UR5, 0x3e5ade15 ;  /* 0x3e5ade1500057882 */ /* 0x000fe20000000000 */
[----:B------:R-:W-:-:S06]  /*36f0*/  IMAD.MOV.U32 R45, RZ, RZ, 0x3e928af3 ;  /* 0x3e928af3ff2d7424 */ /* 0x000fcc00078e00ff */
[----:B------:R-:W-:Y:S01]  /*3700*/  DFMA R44, R42, UR4, R44 ;  /* 0x000000042a2c7c2b */ /* 0x000fe2000800002c */
        /* <DEDUP_REMOVED lines=24> */
[----:B------:R-:W-:-:S08]  /*3890*/  DFMA R44, R42, R44, 1 ;  /* 0x3ff000002a2c742b */ /* 0x000fd0000000002c */
[----:B------:R-:W-:-:S10]  /*38a0*/  DFMA R44, R42, R44, 1 ;  /* 0x3ff000002a2c742b */ /* 0x000fd4000000002c */
[----:B------:R-:W-:Y:S01]  /*38b0*/  LEA R43, R20, R45, 0x14 ;  /* 0x0000002d142b7211 */ /* 0x000fe200078ea0ff */
[----:B------:R-:W-:Y:S01]  /*38c0*/  IMAD.MOV.U32 R42, RZ, RZ, R44 ;  /* 0x000000ffff2a7224 */ /* 0x000fe200078e002c */
[----:B------:R-:W-:Y:S06]  /*38d0*/  @!P2 BRA `(.L_x_49) ;  /* 0x000000000030a947 */ /* 0x000fec0003800000 */
[----:B------:R-:W-:Y:S01]  /*38e0*/  FSETP.GEU.AND P3, PT, |R41|, 4.2275390625, PT ;  /* 0x408748002900780b */ /* 0x000fe20003f6e200 */
[C---:B------:R-:W-:Y:S02]  /*38f0*/  DADD R42, R40.reuse, +INF ;  /* 0x7ff00000282a7429 */ /* 0x040fe40000000000 */
[----:B------:R-:W-:-:S08]  /*3900*/  DSETP.GEU.AND P2, PT, R40, RZ, PT ;  /* 0x000000ff2800722a */ /* 0x000fd00003f4e000 */
[----:B------:R-:W-:Y:S02]  /*3910*/  FSEL R42, R42, RZ, P2 ;  /* 0x000000ff2a2a7208 */ /* 0x000fe40001000000 */
[----:B------:R-:W-:Y:S02]  /*3920*/  @!P3 LEA.HI R3, R20, R20, RZ, 0x1 ;  /* 0x000000141403b211 */ /* 0x000fe400078f08ff */
[----:B------:R-:W-:Y:S02]  /*3930*/  FSEL R43, R43, RZ, P2 ;  /* 0x000000ff2b2b7208 */ /* 0x000fe40001000000 */
[----:B------:R-:W-:-:S04]  /*3940*/  @!P3 SHF.R.S32.HI R3, RZ, 0x1, R3 ;  /* 0x00000001ff03b819 */ /* 0x000fc80000011403 */
[----:B------:R-:W-:Y:S01]  /*3950*/  @!P3 LEA R45, R3, R45, 0x14 ;  /* 0x0000002d032db211 */ /* 0x000fe200078ea0ff */
[----:B------:R-:W-:-:S05]  /*3960*/  @!P3 IMAD.IADD R20, R20, 0x1, -R3 ;  /* 0x000000011414b824 */ /* 0x000fca00078e0a03 */
[----:B------:R-:W-:Y:S01]  /*3970*/  @!P3 LEA R21, R20, 0x3ff00000, 0x14 ;  /* 0x3ff000001415b811 */ /* 0x000fe200078ea0ff */
[----:B------:R-:W-:-:S06]  /*3980*/  @!P3 IMAD.MOV.U32 R20, RZ, RZ, RZ ;  /* 0x000000ffff14b224 */ /* 0x000fcc00078e00ff */
[----:B------:R-:W-:-:S11]  /*3990*/  @!P3 DMUL R42, R44, R20 ;  /* 0x000000142c2ab228 */ /* 0x000fd60000000000 */
.L_x_49:
[----:B------:R-:W-:Y:S05]  /*39a0*/  BSYNC.RECONVERGENT B2 ;  /* 0x0000000000027941 */ /* 0x000fea0003800200 */
.L_x_48:
[----:B------:R-:W0:Y:S01]  /*39b0*/  LDCU UR4, c[0x0][0x39c] ;  /* 0x00007380ff0477ac */ /* 0x000e220008000800 */
[----:B------:R-:W1:Y:S01]  /*39c0*/  F2F.F32.F64 R43, R42 ;  /* 0x0000002a002b7310 */ /* 0x000e620000301000 */
[----:B0-----:R-:W-:-:S04]  /*39d0*/  IMAD.U32 R3, RZ, RZ, UR4 ;  /* 0x00000004ff037e24 */ /* 0x001fc8000f8e00ff */
[----:B------:R-:W-:Y:S01]  /*39e0*/  IMAD R21, R4, R3, R0 ;  /* 0x0000000304157224 */ /* 0x000fe200078e0200 */
[----:B------:R-:W-:-:S03]  /*39f0*/  IADD3 R0, PT, PT, R0, 0x1, RZ ;  /* 0x0000000100007810 */ /* 0x000fc60007ffe0ff */
[----:B------:R-:W-:Y:S01]  /*3a00*/  IMAD.WIDE.U32 R20, R21, 0x4, R32 ;  /* 0x0000000415147825 */ /* 0x000fe200078e0020 */
[----:B------:R-:W-:-:S04]  /*3a10*/  ISETP.NE.AND P2, PT, R0, R3, PT ;  /* 0x000000030000720c */ /* 0x000fc80003f45270 */
[----:B-1----:R0:W-:Y:S09]  /*3a20*/  ST.E desc[UR36][R20.64], R43 ;  /* 0x0000002b14007985 */ /* 0x0021f2000c101924 */
[----:B------:R-:W-:Y:S05]  /*3a30*/  @P2 BRA `(.L_x_50) ;  /* 0xfffffff0000c2947 */ /* 0x000fea000383ffff */
[----:B------:R-:W-:Y:S05]  /*3a40*/  BSYNC.RECONVERGENT B1 ;  /* 0x0000000000017941 */ /* 0x000fea0003800200 */
.L_x_37:
[----:B------:R-:W-:Y:S05]  /*3a50*/  @P1 BRA `(.L_x_51) ;  /* 0xffffffec00d81947 */ /* 0x000fea000383ffff */
.L_x_36:
[----:B------:R-:W-:Y:S05]  /*3a60*/  BSYNC.RECONVERGENT B0 ;  /* 0x0000000000007941 */ /* 0x000fea0003800200 */
.L_x_35:
[----:B------:R-:W-:Y:S01]  /*3a70*/  IMAD R49, R2, R3, RZ ;  /* 0x0000000302317224 */ /* 0x000fe200078e02ff */
[----:B------:R-:W-:Y:S03]  /*3a80*/  BSSY.RECONVERGENT B0, `(.L_x_52) ;  /* 0x0000066000007945 */ /* 0x000fe60003800200 */
[----:B------:R-:W-:Y:S01]  /*3a90*/  IMAD.WIDE R40, R49, 0x4, R34 ;  /* 0x0000000431287825 */ /* 0x000fe200078e0222 */
[----:B------:R-:W-:Y:S01]  /*3aa0*/  SHF.R.S32.HI R0, RZ, 0x1f, R49 ;  /* 0x0000001fff007819 */ /* 0x000fe20000011431 */
[----:B------:R-:W-:Y:S06]  /*3ab0*/  @!P0 BRA `(.L_x_53) ;  /* 0x0000000400888947 */ /* 0x000fec0003800000 */
[----:B0-----:R-:W-:-:S07]  /*3ac0*/  IMAD.MOV.U32 R9, RZ, RZ, RZ ;  /* 0x000000ffff097224 */ /* 0x001fce00078e00ff */
.L_x_60:
[----:B------:R-:W0:Y:S01]  /*3ad0*/  LDCU UR4, c[0x0][0x39c] ;  /* 0x00007380ff0477ac */ /* 0x000e220008000800 */
[----:B------:R-:W-:Y:S02]  /*3ae0*/  ISETP.GE.U32.AND P0, PT, R26, 0x7, PT ;  /* 0x000000071a00780c */ /* 0x000fe40003f06070 */
[----:B------:R-:W-:Y:S01]  /*3af0*/  MOV R11, RZ ;  /* 0x000000ff000b7202 */ /* 0x000fe20000000f00 */
[----:B0-----:R-:W-:-:S04]  /*3b00*/  IMAD.U32 R3, RZ, RZ, UR4 ;  /* 0x00000004ff037e24 */ /* 0x001fc8000f8e00ff */
[----:B------:R-:W-:-:S06]  /*3b10*/  IMAD R8, R9, R3, RZ ;  /* 0x0000000309087224 */ /* 0x000fcc00078e02ff */
[----:B------:R-:W-:Y:S05]  /*3b20*/  @!P0 BRA `(.L_x_54) ;  /* 0x0000000000848947 */ /* 0x000fea0003800000 */
[----:B------:R-:W-:Y:S01]  /*3b30*/  BSSY.RECONVERGENT B1, `(.L_x_55) ;  /* 0x000001f000017945 */ /* 0x000fe20003800200 */
[----:B------:R-:W-:-:S07]  /*3b40*/  IMAD.MOV.U32 R11, RZ, RZ, RZ ;  /* 0x000000ffff0b7224 */ /* 0x000fce00078e00ff */
.L_x_56:
[----:B-1----:R-:W-:Y:S01]  /*3b50*/  IMAD.IADD R7, R8, 0x1, R11 ;  /* 0x0000000108077824 */ /* 0x002fe200078e020b */
[C---:B------:R-:W-:Y:S01]  /*3b60*/  IADD3 R13, PT, PT, R11.reuse, 0x1, RZ ;  /* 0x000000010b0d7810 */ /* 0x040fe20007ffe0ff */
[C---:B------:R-:W-:Y:S01]  /*3b70*/  VIADD R15, R11.reuse, 0x2 ;  /* 0x000000020b0f7836 */ /* 0x040fe20000000000 */
[----:B------:R-:W-:Y:S01]  /*3b80*/  IADD3 R43, PT, PT, R11, 0x4, RZ ;  /* 0x000000040b2b7810 */ /* 0x000fe20007ffe0ff */
[----:B--234-:R-:W-:Y:S01]  /*3b90*/  IMAD.WIDE.U32 R4, R7, 0x4, R34 ;  /* 0x0000000407047825 */ /* 0x01cfe200078e0022 */
[----:B------:R-:W-:-:S03]  /*3ba0*/  IADD3 R51, PT, PT, R11, 0x7, RZ ;  /* 0x000000070b337810 */ /* 0x000fc60007ffe0ff */
[----:B------:R-:W-:Y:S01]  /*3bb0*/  IMAD.WIDE.U32 R6, R7, 0x4, R40 ;  /* 0x0000000407067825 */ /* 0x000fe200078e0028 */
[----:B------:R-:W-:Y:S03]  /*3bc0*/  ST.E desc[UR36][R4.64], R9 ;  /* 0x0000000904007985 */ /* 0x000fe6000c101924 */
[C---:B------:R-:W-:Y:S01]  /*3bd0*/  VIADD R21, R11.reuse, 0x3 ;  /* 0x000000030b157836 */ /* 0x040fe20000000000 */
[----:B------:R0:W-:Y:S01]  /*3be0*/  ST.E desc[UR36][R6.64], R11 ;  /* 0x0000000b06007985 */ /* 0x0001e2000c101924 */
[C---:B------:R-:W-:Y:S02]  /*3bf0*/  VIADD R45, R11.reuse, 0x5 ;  /* 0x000000050b2d7836 */ /* 0x040fe40000000000 */
[C---:B------:R-:W-:Y:S01]  /*3c00*/  VIADD R47, R11.reuse, 0x6 ;  /* 0x000000060b2f7836 */ /* 0x040fe20000000000 */
[----:B------:R1:W-:Y:S04]  /*3c10*/  ST.E desc[UR36][R4.64+0x4], R9 ;  /* 0x0000040904007985 */ /* 0x0003e8000c101924 */
[----:B------:R1:W-:Y:S04]  /*3c20*/  ST.E desc[UR36][R6.64+0x4], R13 ;  /* 0x0000040d06007985 */ /* 0x0003e8000c101924 */
[----:B------:R1:W-:Y:S01]  /*3c30*/  ST.E desc[UR36][R4.64+0x8], R9 ;  /* 0x0000080904007985 */ /* 0x0003e2000c101924 */
[----:B0-----:R-:W-:-:S03]  /*3c40*/  VIADD R11, R11, 0x8 ;  /* 0x000000080b0b7836 */ /* 0x001fc60000000000 */
[----:B------:R1:W-:Y:S02]  /*3c50*/  ST.E desc[UR36][R6.64+0x8], R15 ;  /* 0x0000080f06007985 */ /* 0x0003e4000c101924 */
[----:B------:R-:W-:Y:S02]  /*3c60*/  ISETP.NE.AND P0, PT, R11, R38, PT ;  /* 0x000000260b00720c */ /* 0x000fe40003f05270 */
        /* <DEDUP_REMOVED lines=11> */
[----:B------:R-:W-:Y:S05]  /*3d20*/  BSYNC.RECONVERGENT B1 ;  /* 0x0000000000017941 */ /* 0x000fea0003800200 */
.L_x_55:
[----:B------:R-:W-:-:S07]  /*3d30*/  IMAD.MOV.U32 R11, RZ, RZ, R38 ;  /* 0x000000ffff0b7224 */ /* 0x000fce00078e0026 */
.L_x_54:
[----:B------:R-:W-:-:S13]  /*3d40*/  ISETP.NE.AND P0, PT, R28, RZ, PT ;  /* 0x000000ff1c00720c */ /* 0x000fda0003f05270 */
[----:B------:R-:W-:Y:S05]  /*3d50*/  @!P0 BRA `(.L_x_57) ;  /* 0x0000000000d48947 */ /* 0x000fea0003800000 */
[----:B-1234-:R-:W-:Y:S02]  /*3d60*/  IADD3 R4, PT, PT, R28, -0x1, RZ ;  /* 0xffffffff1c047810 */ /* 0x01efe40007ffe0ff */
[----:B------:R-:W-:Y:S02]  /*3d70*/  ISETP.NE.AND P0, PT, R29, RZ, PT ;  /* 0x000000ff1d00720c */ /* 0x000fe40003f05270 */
[----:B------:R-:W-:-:S13]  /*3d80*/  ISETP.GE.U32.AND P1, PT, R4, 0x3, PT ;  /* 0x000000030400780c */ /* 0x000fda0003f26070 */
[----:B------:R-:W-:Y:S05]  /*3d90*/  @!P1 BRA `(.L_x_58) ;  /* 0x00000000005c9947 */ /* 0x000fea0003800000 */
[C---:B------:R-:W-:Y:S01]  /*3da0*/  IADD3 R21, P1, PT, R8.reuse, R11, RZ ;  /* 0x0000000b08157210 */ /* 0x040fe20007f3e0ff */
[----:B------:R-:W-:Y:S02]  /*3db0*/  IMAD.IADD R13, R8, 0x1, R11 ;  /* 0x00000001080d7824 */ /* 0x000fe400078e020b */
[----:B------:R-:W-:Y:S01]  /*3dc0*/  VIADD R43, R11, 0x2 ;  /* 0x000000020b2b7836 */ /* 0x000fe20000000000 */
[----:B------:R-:W-:Y:S01]  /*3dd0*/  SHF.L.U32 R15, R21, 0x2, RZ ;  /* 0x00000002150f7819 */ /* 0x000fe200000006ff */
[----:B------:R-:W-:Y:S02]  /*3de0*/  IMAD.X R4, RZ, RZ, RZ, P1 ;  /* 0x000000ffff047224 */ /* 0x000fe400008e06ff */
[----:B------:R-:W-:Y:S01]  /*3df0*/  IMAD.WIDE.U32 R6, R13, 0x4, R34 ;  /* 0x000000040d067825 */ /* 0x000fe200078e0022 */
[-C--:B------:R-:W-:Y:S02]  /*3e00*/  IADD3 R14, P2, PT, R40, R15.reuse, RZ ;  /* 0x0000000f280e7210 */ /* 0x080fe40007f5e0ff */
[----:B------:R-:W-:Y:S01]  /*3e10*/  SHF.L.U64.HI R21, R21, 0x2, R4 ;  /* 0x0000000215157819 */ /* 0x000fe20000010204 */
[----:B------:R-:W-:Y:S01]  /*3e20*/  IMAD.WIDE.U32 R12, R13, 0x4, R40 ;  /* 0x000000040d0c7825 */ /* 0x000fe200078e0028 */
[----:B------:R-:W-:Y:S01]  /*3e30*/  IADD3 R4, P1, PT, R34, R15, RZ ;  /* 0x0000000f22047210 */ /* 0x000fe20007f3e0ff */
[----:B------:R-:W-:Y:S02]  /*3e40*/  ST.E desc[UR36][R6.64], R9 ;  /* 0x0000000906007985 */ /* 0x000fe4000c101924 */
[----:B------:R-:W-:-:S02]  /*3e50*/  IMAD.X R15, R41, 0x1, R21, P2 ;  /* 0x00000001290f7824 */ /* 0x000fc400010e0615 */
[----:B------:R-:W-:Y:S01]  /*3e60*/  IMAD.X R5, R35, 0x1, R21, P1 ;  /* 0x0000000123057824 */ /* 0x000fe200008e0615 */
[C---:B------:R-:W-:Y:S01]  /*3e70*/  IADD3 R21, PT, PT, R11.reuse, 0x1, RZ ;  /* 0x000000010b157810 */ /* 0x040fe20007ffe0ff */
[----:B------:R0:W-:Y:S01]  /*3e80*/  ST.E desc[UR36][R12.64], R11 ;  /* 0x0000000b0c007985 */ /* 0x0001e2000c101924 */
[----:B------:R-:W-:-:S03]  /*3e90*/  VIADD R45, R11, 0x3 ;  /* 0x000000030b2d7836 */ /* 0x000fc60000000000 */
[----:B------:R1:W-:Y:S04]  /*3ea0*/  ST.E desc[UR36][R4.64+0x4], R9 ;  /* 0x0000040904007985 */ /* 0x0003e8000c101924 */
[----:B------:R1:W-:Y:S04]  /*3eb0*/  ST.E desc[UR36][R14.64+0x4], R21 ;  /* 0x000004150e007985 */ /* 0x0003e8000c101924 */
[----:B------:R1:W-:Y:S01]  /*3ec0*/  ST.E desc[UR36][R4.64+0x8], R9 ;  /* 0x0000080904007985 */ /* 0x0003e2000c101924 */
[----:B0-----:R-:W-:-:S03]  /*3ed0*/  IADD3 R11, PT, PT, R11, 0x4, RZ ;  /* 0x000000040b0b7810 */ /* 0x001fc60007ffe0ff */
[----:B------:R1:W-:Y:S04]  /*3ee0*/  ST.E desc[UR36][R14.64+0x8], R43 ;  /* 0x0000082b0e007985 */ /* 0x0003e8000c101924 */
[----:B------:R1:W-:Y:S04]  /*3ef0*/  ST.E desc[UR36][R4.64+0xc], R9 ;  /* 0x00000c0904007985 */ /* 0x0003e8000c101924 */
[----:B------:R1:W-:Y:S02]  /*3f00*/  ST.E desc[UR36][R14.64+0xc], R45 ;  /* 0x00000c2d0e007985 */ /* 0x0003e4000c101924 */
.L_x_58:
[----:B------:R-:W-:Y:S05]  /*3f10*/  @!P0 BRA `(.L_x_57) ;  /* 0x0000000000648947 */ /* 0x000fea0003800000 */
[----:B------:R-:W-:Y:S02]  /*3f20*/  ISETP.NE.AND P1, PT, R29, 0x1, PT ;  /* 0x000000011d00780c */ /* 0x000fe40003f25270 */
[----:B------:R-:W-:-:S11]  /*3f30*/  ISETP.NE.AND P0, PT, R10, RZ, PT ;  /* 0x000000ff0a00720c */ /* 0x000fd60003f05270 */
[----:B------:R-:W-:Y:S05]  /*3f40*/  @!P1 BRA `(.L_x_59) ;  /* 0x0000000000449947 */ /* 0x000fea0003800000 */
[C---:B------:R-:W-:Y:S01]  /*3f50*/  IADD3 R6, P1, PT, R8.reuse, R11, RZ ;  /* 0x0000000b08067210 */ /* 0x040fe20007f3e0ff */
[----:B------:R-:W-:-:S03]  /*3f60*/  IMAD.IADD R7, R8, 0x1, R11 ;  /* 0x0000000108077824 */ /* 0x000fc600078e020b */
[----:B-1----:R-:W-:Y:S01]  /*3f70*/  SHF.L.U32 R21, R6, 0x2, RZ ;  /* 0x0000000206157819 */ /* 0x002fe200000006ff */
[----:B------:R-:W-:Y:S02]  /*3f80*/  IMAD.X R13, RZ, RZ, RZ, P1 ;  /* 0x000000ffff0d7224 */ /* 0x000fe400008e06ff */
[C---:B------:R-:W-:Y:S01]  /*3f90*/  IMAD.WIDE.U32 R4, R7.reuse, 0x4, R34 ;  /* 0x0000000407047825 */ /* 0x040fe200078e0022 */
[-C--:B------:R-:W-:Y:S02]  /*3fa0*/  IADD3 R12, P1, PT, R34, R21.reuse, RZ ;  /* 0x00000015220c7210 */ /* 0x080fe40007f3e0ff */
[----:B------:R-:W-:Y:S01]  /*3fb0*/  SHF.L.U64.HI R15, R6, 0x2, R13 ;  /* 0x00000002060f7819 */ /* 0x000fe2000001020d */
[----:B------:R-:W-:Y:S01]  /*3fc0*/  IMAD.WIDE.U32 R6, R7, 0x4, R40 ;  /* 0x0000000407067825 */ /* 0x000fe200078e0028 */
[----:B------:R-:W-:Y:S01]  /*3fd0*/  IADD3 R14, P2, PT, R40, R21, RZ ;  /* 0x00000015280e7210 */ /* 0x000fe20007f5e0ff */
[----:B------:R-:W-:Y:S01]  /*3fe0*/  ST.E desc[UR36][R4.64], R9 ;  /* 0x0000000904007985 */ /* 0x000fe2000c101924 */
[----:B------:R-:W-:Y:S01]  /*3ff0*/  IADD3 R21, PT, PT, R11, 0x1, RZ ;  /* 0x000000010b157810 */ /* 0x000fe20007ffe0ff */
[----:B------:R-:W-:-:S02]  /*4000*/  IMAD.X R13, R35, 0x1, R15, P1 ;  /* 0x00000001230d7824 */ /* 0x000fc400008e060f */
[----:B------:R-:W-:Y:S01]  /*4010*/  IMAD.X R15, R41, 0x1, R15, P2 ;  /* 0x00000001290f7824 */ /* 0x000fe200010e060f */
[----:B------:R0:W-:Y:S04]  /*4020*/  ST.E desc[UR36][R6.64], R11 ;  /* 0x0000000b06007985 */ /* 0x0001e8000c101924 */
[----:B------:R2:W-:Y:S04]  /*4030*/  ST.E desc[UR36][R12.64+0x4], R9 ;  /* 0x000004090c007985 */ /* 0x0005e8000c101924 */
[----:B------:R2:W-:Y:S01]  /*4040*/  ST.E desc[UR36][R14.64+0x4], R21 ;  /* 0x000004150e007985 */ /* 0x0005e2000c101924 */
[----:B0-----:R-:W-:-:S07]  /*4050*/  VIADD R11, R11, 0x2 ;  /* 0x000000020b0b7836 */ /* 0x001fce0000000000 */
.L_x_59:
[----:B------:R-:W-:-:S04]  /*4060*/  @P0 IMAD.IADD R7, R8, 0x1, R11 ;  /* 0x0000000108070824 */ /* 0x000fc800078e020b */
[----:B-1----:R-:W-:-:S04]  /*4070*/  @P0 IMAD.WIDE.U32 R4, R7, 0x4, R34 ;  /* 0x0000000407040825 */ /* 0x002fc800078e0022 */
[----:B------:R-:W-:Y:S01]  /*4080*/  @P0 IMAD.WIDE.U32 R6, R7, 0x4, R40 ;  /* 0x0000000407060825 */ /* 0x000fe200078e0028 */
[----:B------:R0:W-:Y:S04]  /*4090*/  @P0 ST.E desc[UR36][R4.64], R9 ;  /* 0x0000000904000985 */ /* 0x0001e8000c101924 */
[----:B------:R0:W-:Y:S02]  /*40a0*/  @P0 ST.E desc[UR36][R6.64], R11 ;  /* 0x0000000b06000985 */ /* 0x0001e4000c101924 */
.L_x_57:
[----:B012---:R-:W-:-:S04]  /*40b0*/  IADD3 R9, PT, PT, R9, 0x1, RZ ;  /* 0x0000000109097810 */ /* 0x007fc80007ffe0ff */
[----:B------:R-:W-:-:S13]  /*40c0*/  ISETP.NE.AND P0, PT, R9, R2, PT ;  /* 0x000000020900720c */ /* 0x000fda0003f05270 */
[----:B------:R-:W-:Y:S05]  /*40d0*/  @P0 BRA `(.L_x_60) ;  /* 0xfffffff8007c0947 */ /* 0x000fea000383ffff */
.L_x_53:
[----:B------:R-:W-:Y:S05]  /*40e0*/  BSYNC.RECONVERGENT B0 ;  /* 0x0000000000007941 */ /* 0x000fea0003800200 */
.L_x_52:
[C---:B------:R-:W-:Y:S01]  /*40f0*/  ISETP.GE.AND P0, PT, R49.reuse, 0x1, PT ;  /* 0x000000013100780c */ /* 0x040fe20003f06270 */
[----:B------:R-:W-:Y:S01]  /*4100*/  BSSY.RECONVERGENT B0, `(.L_x_61) ;  /* 0x0000027000007945 */ /* 0x000fe20003800200 */
[----:B------:R-:W-:-:S04]  /*4110*/  LEA R44, P1, R49, R40, 0x2 ;  /* 0x00000028312c7211 */ /* 0x000fc800078210ff */
[----:B------:R-:W-:-:S07]  /*4120*/  LEA.HI.X R45, R49, R41, R0, 0x2, P1 ;  /* 0x00000029312d7211 */ /* 0x000fce00008f1400 */
[----:B------:R-:W-:Y:S05]  /*4130*/  @!P0 BRA `(.L_x_62) ;  /* 0x00000000008c8947 */ /* 0x000fea0003800000 */
[C---:B------:R-:W-:Y:S01]  /*4140*/  ISETP.GE.U32.AND P0, PT, R49.reuse, 0x4, PT ;  /* 0x000000043100780c */ /* 0x040fe20003f06070 */
[----:B------:R-:W-:Y:S01]  /*4150*/  BSSY.RECONVERGENT B1, `(.L_x_63) ;  /* 0x0000014000017945 */ /* 0x000fe20003800200 */
[----:B------:R-:W-:Y:S01]  /*4160*/  LOP3.LUT R0, R49, 0x3, RZ, 0xc0, !PT ;  /* 0x0000000331007812 */ /* 0x000fe200078ec0ff */
[----:B0-----:R-:W-:-:S03]  /*4170*/  IMAD.MOV.U32 R9, RZ, RZ, RZ ;  /* 0x000000ffff097224 */ /* 0x001fc600078e00ff */
[----:B------:R-:W-:-:S07]  /*4180*/  ISETP.NE.AND P1, PT, R0, RZ, PT ;  /* 0x000000ff0000720c */ /* 0x000fce0003f25270 */
[----:B------:R-:W-:Y:S06]  /*4190*/  @!P0 BRA `(.L_x_64) ;  /* 0x00000000003c8947 */ /* 0x000fec0003800000 */
[----:B------:R-:W-:Y:S01]  /*41a0*/  LOP3.LUT R9, R49, 0x7ffffffc, RZ, 0xc0, !PT ;  /* 0x7ffffffc31097812 */ /* 0x000fe200078ec0ff */
[----:B------:R-:W-:-:S07]  /*41b0*/  IMAD.MOV.U32 R11, RZ, RZ, RZ ;  /* 0x000000ffff0b7224 */ /* 0x000fce00078e00ff */
.L_x_65:
[----:B-1234-:R-:W-:-:S05]  /*41c0*/  IMAD.WIDE.U32 R4, R11, 0x4, R32 ;  /* 0x000000040b047825 */ /* 0x01efca00078e0020 */
[----:B0-----:R-:W2:Y:S01]  /*41d0*/  LD.E R13, desc[UR36][R4.64] ;  /* 0x00000024040d7980 */ /* 0x001ea2000c101900 */
[----:B------:R-:W-:-:S05]  /*41e0*/  IMAD.WIDE.U32 R6, R11, 0x4, R44 ;  /* 0x000000040b067825 */ /* 0x000fca00078e002c */
[----:B--2---:R0:W-:Y:S04]  /*41f0*/  ST.E desc[UR36][R6.64], R13 ;  /* 0x0000000d06007985 */ /* 0x0041e8000c101924 */
[----:B------:R-:W2:Y:S04]  /*4200*/  LD.E R15, desc[UR36][R4.64+0x4] ;  /* 0x00000424040f7980 */ /* 0x000ea8000c101900 */
[----:B--2---:R0:W-:Y:S04]  /*4210*/  ST.E desc[UR36][R6.64+0x4], R15 ;  /* 0x0000040f06007985 */ /* 0x0041e8000c101924 */
[----:B------:R-:W2:Y:S04]  /*4220*/  LD.E R21, desc[UR36][R4.64+0x8] ;  /* 0x0000082404157980 */ /* 0x000ea8000c101900 */
[----:B--2---:R0:W-:Y:S04]  /*4230*/  ST.E desc[UR36][R6.64+0x8], R21 ;  /* 0x0000081506007985 */ /* 0x0041e8000c101924 */
[----:B------:R-:W2:Y:S01]  /*4240*/  LD.E R43, desc[UR36][R4.64+0xc] ;  /* 0x00000c24042b7980 */ /* 0x000ea2000c101900 */
[----:B------:R-:W-:-:S04]  /*4250*/  IADD3 R11, PT, PT, R11, 0x4, RZ ;  /* 0x000000040b0b7810 */ /* 0x000fc80007ffe0ff */
[----:B------:R-:W-:Y:S01]  /*4260*/  ISETP.NE.AND P0, PT, R11, R9, PT ;  /* 0x000000090b00720c */ /* 0x000fe20003f05270 */
[----:B--2---:R0:W-:-:S12]  /*4270*/  ST.E desc[UR36][R6.64+0xc], R43 ;  /* 0x00000c2b06007985 */ /* 0x0041d8000c101924 */
[----:B------:R-:W-:Y:S05]  /*4280*/  @P0 BRA `(.L_x_65) ;  /* 0xfffffffc00cc0947 */ /* 0x000fea000383ffff */
.L_x_64:
[----:B------:R-:W-:Y:S05]  /*4290*/  BSYNC.RECONVERGENT B1 ;  /* 0x0000000000017941 */ /* 0x000fea0003800200 */
.L_x_63:
[----:B------:R-:W-:Y:S05]  /*42a0*/  @!P1 BRA `(.L_x_62) ;  /* 0x0000000000309947 */ /* 0x000fea0003800000 */
[----:B-1234-:R-:W-:-:S05]  /*42b0*/  IMAD.WIDE.U32 R4, R9, 0x4, R32 ;  /* 0x0000000409047825 */ /* 0x01efca00078e0020 */
[----:B------:R-:W2:Y:S01]  /*42c0*/  LD.E R11, desc[UR36][R4.64] ;  /* 0x00000024040b7980 */ /* 0x000ea2000c101900 */
[----:B0-----:R-:W-:Y:S01]  /*42d0*/  IMAD.WIDE.U32 R6, R9, 0x4, R44 ;  /* 0x0000000409067825 */ /* 0x001fe200078e002c */
[----:B------:R-:W-:-:S04]  /*42e0*/  ISETP.NE.AND P0, PT, R0, 0x1, PT ;  /* 0x000000010000780c */ /* 0x000fc80003f05270 */
[----:B--2---:R0:W-:Y:S09]  /*42f0*/  ST.E desc[UR36][R6.64], R11 ;  /* 0x0000000b06007985 */ /* 0x0041f2000c101924 */
[----:B------:R-:W-:Y:S05]  /*4300*/  @!P0 BRA `(.L_x_62) ;  /* 0x0000000000188947 */ /* 0x000fea0003800000 */
[----:B------:R-:W2:Y:S01]  /*4310*/  LD.E R9, desc[UR36][R4.64+0x4] ;  /* 0x0000042404097980 */ /* 0x000ea2000c101900 */
[----:B------:R-:W-:-:S03]  /*4320*/  ISETP.NE.AND P0, PT, R0, 0x2, PT ;  /* 0x000000020000780c */ /* 0x000fc60003f05270 */
[----:B--2---:R1:W-:Y:S10]  /*4330*/  ST.E desc[UR36][R6.64+0x4], R9 ;  /* 0x0000040906007985 */ /* 0x0043f4000c101924 */
[----:B------:R-:W-:Y:S05]  /*4340*/  @!P0 BRA `(.L_x_62) ;  /* 0x0000000000088947 */ /* 0x000fea0003800000 */
[----:B------:R-:W2:Y:S04]  /*4350*/  LD.E R5, desc[UR36][R4.64+0x8] ;  /* 0x0000082404057980 */ /* 0x000ea8000c101900 */
[----:B--2---:R2:W-:Y:S02]  /*4360*/  ST.E desc[UR36][R6.64+0x8], R5 ;  /* 0x0000080506007985 */ /* 0x0045e4000c101924 */
.L_x_62:
[----:B------:R-:W-:Y:S05]  /*4370*/  BSYNC.RECONVERGENT B0 ;  /* 0x0000000000007941 */ /* 0x000fea0003800200 */
.L_x_61:
[----:B------:R-:W-:Y:S01]  /*4380*/  ISETP.NE.AND P0, PT, R19, RZ, PT ;  /* 0x000000ff1300720c */ /* 0x000fe20003f05270 */
[----:B------:R-:W-:-:S12]  /*4390*/  BSSY.RECONVERGENT B8, `(.L_x_66) ;  /* 0x000007e000087945 */ /* 0x000fd80003800200 */
[----:B------:R-:W-:Y:S05]  /*43a0*/  @P0 BRA `(.L_x_67) ;  /* 0x0000000400f00947 */ /* 0x000fea0003800000 */
[----:B------:R3:W-:Y:S01]  /*43b0*/  STL.64 [R1], R2 ;  /* 0x0000000201007387 */ /* 0x0007e20000100a00 */
[----:B------:R-:W3:Y:S01]  /*43c0*/  LDCU.64 UR4, c[0x4][0x18] ;  /* 0x01000300ff0477ac */ /* 0x000ee20008000a00 */
[----:B------:R-:W-:Y:S01]  /*43d0*/  MOV R0, 0x0 ;  /* 0x0000000000007802 */ /* 0x000fe20000000f00 */
[----:B012---:R-:W-:Y:S01]  /*43e0*/  IMAD.MOV.U32 R7, RZ, RZ, R17 ;  /* 0x000000ffff077224 */ /* 0x007fe200078e0011 */
[----:B------:R-:W-:Y:S02]  /*43f0*/  ISETP.GE.AND P0, PT, R49, 0x1, PT ;  /* 0x000000013100780c */ /* 0x000fe40003f06270 */
[----:B------:R0:W1:Y:S01]  /*4400*/  LDC.64 R8, c[0x4][R0] ;  /* 0x0100000000087b82 */ /* 0x0000620000000a00 */
[----:B------:R-:W-:Y:S02]  /*4410*/  MOV R6, R16 ;  /* 0x0000001000067202 */ /* 0x000fe40000000f00 */
[----:B0-----:R-:W-:Y:S01]  /*4420*/  P2R R0, PR, RZ, 0x1 ;  /* 0x00000001ff007803 */ /* 0x001fe20000000000 */
[----:B---34-:R-:W-:-:S02]  /*4430*/  IMAD.U32 R4, RZ, RZ, UR4 ;  /* 0x00000004ff047e24 */ /* 0x018fc4000f8e00ff */
[----:B------:R-:W-:-:S07]  /*4440*/  IMAD.U32 R5, RZ, RZ, UR5 ;  /* 0x00000005ff057e24 */ /* 0x000fce000f8e00ff */
[----:B------:R-:W-:-:S07]  /*4450*/  LEPC R20, `(.L_x_68) ;  /* 0x000000001014794e */ /* 0x000fce0000000000 */
[----:B-1----:R-:W-:Y:S05]  /*4460*/  CALL.ABS.NOINC R8 ;  /* 0x0000000008007343 */ /* 0x002fea0003c00000 */
.L_x_68:
[----:B------:R-:W-:Y:S01]  /*4470*/  ISETP.GE.AND P6, PT, R49, 0x1, PT ;  /* 0x000000013100780c */ /* 0x000fe20003fc6270 */
[----:B------:R-:W-:-:S12]  /*4480*/  BSSY.RECONVERGENT B9, `(.L_x_69) ;  /* 0x0000066000097945 */ /* 0x000fd80003800200 */
[----:B------:R-:W-:Y:S05]  /*4490*/  @!P6 BRA `(.L_x_70) ;  /* 0x000000040090e947 */ /* 0x000fea0003800000 */
[C---:B------:R-:W-:Y:S01]  /*44a0*/  ISETP.GE.U32.AND P0, PT, R49.reuse, 0x4, PT ;  /* 0x000000043100780c */ /* 0x040fe20003f06070 */
[----:B------:R-:W-:Y:S01]  /*44b0*/  BSSY.RECONVERGENT B10, `(.L_x_71) ;  /* 0x00000390000a7945 */ /* 0x000fe20003800200 */
[----:B------:R-:W-:Y:S01]  /*44c0*/  LOP3.LUT R48, R49, 0x3, RZ, 0xc0, !PT ;  /* 0x0000000331307812 */ /* 0x000fe200078ec0ff */
[----:B------:R-:W-:-:S10]  /*44d0*/  IMAD.MOV.U32 R50, RZ, RZ, RZ ;  /* 0x000000ffff327224 */ /* 0x000fd400078e00ff */
[----:B------:R-:W-:Y:S05]  /*44e0*/  @!P0 BRA `(.L_x_72) ;  /* 0x0000000000d48947 */ /* 0x000fea0003800000 */
[----:B------:R-:W-:Y:S01]  /*44f0*/  HFMA2 R47, -RZ, RZ, 0, 0 ;  /* 0x00000000ff2f7431 */ /* 0x000fe200000001ff */
[----:B------:R-:W-:-:S07]  /*4500*/  LOP3.LUT R50, R49, 0x7ffffffc, RZ, 0xc0, !PT ;  /* 0x7ffffffc31327812 */ /* 0x000fce00078ec0ff */
.L_x_77:
[C---:B------:R-:W-:Y:S01]  /*4510*/  IMAD.WIDE.U32 R42, R47.reuse, 0x4, R44 ;  /* 0x000000042f2a7825 */ /* 0x040fe200078e002c */
[----:B------:R-:W-:Y:S01]  /*4520*/  MOV R46, 0x0 ;  /* 0x00000000002e7802 */ /* 0x000fe20000000f00 */
[----:B------:R-:W0:Y:S03]  /*4530*/  LDCU.64 UR4, c[0x4][0x20] ;  /* 0x01000400ff0477ac */ /* 0x000e260008000a00 */
[----:B------:R-:W2:Y:S01]  /*4540*/  LD.E R0, desc[UR36][R42.64] ;  /* 0x000000242a007980 */ /* 0x000ea2000c101900 */
[----:B------:R1:W3:Y:S01]  /*4550*/  LDC.64 R8, c[0x4][R46] ;  /* 0x010000002e087b82 */ /* 0x0002e20000000a00 */
[----:B------:R-:W-:Y:S02]  /*4560*/  VIADD R47, R47, 0x4 ;  /* 0x000000042f2f7836 */ /* 0x000fe40000000000 */
[----:B------:R-:W-:Y:S02]  /*4570*/  IMAD.MOV.U32 R6, RZ, RZ, R16 ;  /* 0x000000ffff067224 */ /* 0x000fe400078e0010 */
[----:B------:R-:W-:Y:S01]  /*4580*/  IMAD.MOV.U32 R7, RZ, RZ, R17 ;  /* 0x000000ffff077224 */ /* 0x000fe200078e0011 */
[----:B------:R-:W-:Y:S01]  /*4590*/  ISETP.NE.AND P0, PT, R47, R50, PT ;  /* 0x000000322f00720c */ /* 0x000fe20003f05270 */
[----:B0-----:R-:W-:Y:S01]  /*45a0*/  IMAD.U32 R4, RZ, RZ, UR4 ;  /* 0x00000004ff047e24 */ /* 0x001fe2000f8e00ff */
[----:B------:R-:W-:Y:S01]  /*45b0*/  MOV R5, UR5 ;  /* 0x0000000500057c02 */ /* 0x000fe20008000f00 */
[----:B--2---:R0:W2:Y:S02]  /*45c0*/  F2F.F64.F32 R10, R0 ;  /* 0x00000000000a7310 */ /* 0x0040a40000201800 */
[----:B0-----:R-:W-:Y:S01]  /*45d0*/  P2R R0, PR, RZ, 0x1 ;  /* 0x00000001ff007803 */ /* 0x001fe20000000000 */
[----:B--23--:R1:W-:Y:S07]  /*45e0*/  STL.64 [R1], R10 ;  /* 0x0000000a01007387 */ /* 0x00c3ee0000100a00 */
[----:B------:R-:W-:-:S07]  /*45f0*/  LEPC R20, `(.L_x_73) ;  /* 0x000000001014794e */ /* 0x000fce0000000000 */
[----:B-1----:R-:W-:Y:S05]  /*4600*/  CALL.ABS.NOINC R8 ;  /* 0x0000000008007343 */ /* 0x002fea0003c00000 */
.L_x_73:
[----:B------:R-:W2:Y:S01]  /*4610*/  LD.E R0, desc[UR36][R42.64+0x4] ;  /* 0x000004242a007980 */ /* 0x000ea2000c101900 */
[----:B------:R0:W1:Y:S01]  /*4620*/  LDC.64 R8, c[0x4][R46] ;  /* 0x010000002e087b82 */ /* 0x0000620000000a00 */
[----:B------:R-:W3:Y:S01]  /*4630*/  LDCU.64 UR4, c[0x4][0x20] ;  /* 0x01000400ff0477ac */ /* 0x000ee20008000a00 */
[----:B------:R-:W-:Y:S01]  /*4640*/  IMAD.MOV.U32 R6, RZ, RZ, R16 ;  /* 0x000000ffff067224 */ /* 0x000fe200078e0010 */
[----:B------:R-:W-:Y:S02]  /*4650*/  MOV R7, R17 ;  /* 0x0000001100077202 */ /* 0x000fe40000000f00 */
[----:B---3--:R-:W-:Y:S01]  /*4660*/  MOV R4, UR4 ;  /* 0x0000000400047c02 */ /* 0x008fe20008000f00 */
[----:B------:R-:W-:Y:S01]  /*4670*/  IMAD.U32 R5, RZ, RZ, UR5 ;  /* 0x00000005ff057e24 */ /* 0x000fe2000f8e00ff */
[----:B--2---:R-:W2:Y:S02]  /*4680*/  F2F.F64.F32 R10, R0 ;  /* 0x00000000000a7310 */ /* 0x004ea40000201800 */
[----:B-12---:R0:W-:Y:S04]  /*4690*/  STL.64 [R1], R10 ;  /* 0x0000000a01007387 */ /* 0x0061e80000100a00 */
[----:B------:R-:W-:-:S07]  /*46a0*/  LEPC R20, `(.L_x_74) ;  /* 0x000000001014794e */ /* 0x000fce0000000000 */
[----:B0-----:R-:W-:Y:S05]  /*46b0*/  CALL.ABS.NOINC R8 ;  /* 0x0000000008007343 */ /* 0x001fea0003c00000 */
.L_x_74:
[----:B------:R-:W2:Y:S01]  /*46c0*/  LD.E R0, desc[UR36][R42.64+0x8] ;  /* 0x000008242a007980 */ /* 0x000ea2000c101900 */
[----:B------:R0:W1:Y:S01]  /*46d0*/  LDC.64 R8, c[0x4][R46] ;  /* 0x010000002e087b82 */ /* 0x0000620000000a00 */
[----:B------:R-:W3:Y:S01]  /*46e0*/  LDCU.64 UR4, c[0x4][0x20] ;  /* 0x01000400ff0477ac */ /* 0x000ee20008000a00 */
[----:B------:R-:W-:Y:S01]  /*46f0*/  MOV R6, R16 ;  /* 0x0000001000067202 */ /* 0x000fe20000000f00 */
[----:B------:R-:W-:Y:S02]  /*4700*/  IMAD.MOV.U32 R7, RZ, RZ, R17 ;  /* 0x000000ffff077224 */ /* 0x000fe400078e0011 */
[----:B---3--:R-:W-:Y:S02]  /*4710*/  IMAD.U32 R4, RZ, RZ, UR4 ;  /* 0x00000004ff047e24 */ /* 0x008fe4000f8e00ff */
[----:B------:R-:W-:Y:S01]  /*4720*/  IMAD.U32 R5, RZ, RZ, UR5 ;  /* 0x00000005ff057e24 */ /* 0x000fe2000f8e00ff */
[----:B--2---:R-:W2:Y:S02]  /*4730*/  F2F.F64.F32 R10, R0 ;  /* 0x00000000000a7310 */ /* 0x004ea40000201800 */
[----:B-12---:R0:W-:Y:S04]  /*4740*/  STL.64 [R1], R10 ;  /* 0x0000000a01007387 */ /* 0x0061e80000100a00 */
[----:B------:R-:W-:-:S07]  /*4750*/  LEPC R20, `(.L_x_75) ;  /* 0x000000001014794e */ /* 0x000fce0000000000 */
[----:B0-----:R-:W-:Y:S05]  /*4760*/  CALL.ABS.NOINC R8 ;  /* 0x0000000008007343 */ /* 0x001fea0003c00000 */
.L_x_75:
[----:B------:R-:W2:Y:S01]  /*4770*/  LD.E R42, desc[UR36][R42.64+0xc] ;  /* 0x00000c242a2a7980 */ /* 0x000ea2000c101900 */
[----:B------:R0:W1:Y:S01]  /*4780*/  LDC.64 R10, c[0x4][R46] ;  /* 0x010000002e0a7b82 */ /* 0x0000620000000a00 */
[----:B------:R-:W3:Y:S01]  /*4790*/  LDCU.64 UR4, c[0x4][0x20] ;  /* 0x01000400ff0477ac */ /* 0x000ee20008000a00 */
[----:B------:R-:W-:Y:S02]  /*47a0*/  IMAD.MOV.U32 R6, RZ, RZ, R16 ;  /* 0x000000ffff067224 */ /* 0x000fe400078e0010 */
[----:B------:R-:W-:Y:S02]  /*47b0*/  IMAD.MOV.U32 R7, RZ, RZ, R17 ;  /* 0x000000ffff077224 */ /* 0x000fe400078e0011 */
[----:B---3--:R-:W-:Y:S01]  /*47c0*/  IMAD.U32 R4, RZ, RZ, UR4 ;  /* 0x00000004ff047e24 */ /* 0x008fe2000f8e00ff */
[----:B------:R-:W-:Y:S01]  /*47d0*/  MOV R5, UR5 ;  /* 0x0000000500057c02 */ /* 0x000fe20008000f00 */
[----:B--2---:R-:W2:Y:S02]  /*47e0*/  F2F.F64.F32 R8, R42 ;  /* 0x0000002a00087310 */ /* 0x004ea40000201800 */
[----:B-12---:R0:W-:Y:S04]  /*47f0*/  STL.64 [R1], R8 ;  /* 0x0000000801007387 */ /* 0x0061e80000100a00 */
[----:B------:R-:W-:-:S07]  /*4800*/  LEPC R20, `(.L_x_76) ;  /* 0x000000001014794e */ /* 0x000fce0000000000 */
[----:B0-----:R-:W-:Y:S05]  /*4810*/  CALL.ABS.NOINC R10 ;  /* 0x000000000a007343 */ /* 0x001fea0003c00000 */
.L_x_76:
[----:B------:R-:W-:-:S13]  /*4820*/  ISETP.NE.AND P6, PT, R47, R50, PT ;  /* 0x000000322f00720c */ /* 0x000fda0003fc5270 */
[----:B------:R-:W-:Y:S05]  /*4830*/  @P6 BRA `(.L_x_77) ;  /* 0xfffffffc00346947 */ /* 0x000fea000383ffff */
.L_x_72:
[----:B------:R-:W-:Y:S05]  /*4840*/  BSYNC.RECONVERGENT B10 ;  /* 0x00000000000a7941 */ /* 0x000fea0003800200 */
.L_x_71:
[----:B------:R-:W-:-:S13]  /*4850*/  ISETP.NE.AND P0, PT, R48, RZ, PT ;  /* 0x000000ff3000720c */ /* 0x000fda0003f05270 */
[----:B------:R-:W-:Y:S05]  /*4860*/  @!P0 BRA `(.L_x_70) ;  /* 0x00000000009c8947 */ /* 0x000fea0003800000 */
[----:B------:R-:W-:Y:S01]  /*4870*/  IMAD.WIDE.U32 R42, R50, 0x4, R44 ;  /* 0x00000004322a7825 */ /* 0x000fe200078e002c */
[----:B------:R-:W-:Y:S01]  /*4880*/  MOV R46, 0x0 ;  /* 0x00000000002e7802 */ /* 0x000fe20000000f00 */
[----:B------:R-:W0:Y:S03]  /*4890*/  LDCU.64 UR4, c[0x4][0x20] ;  /* 0x01000400ff0477ac */ /* 0x000e260008000a00 */
[----:B------:R-:W2:Y:S01]  /*48a0*/  LD.E R0, desc[UR36][R42.64] ;  /* 0x000000242a007980 */ /* 0x000ea2000c101900 */
[----:B------:R1:W3:Y:S01]  /*48b0*/  LDC.64 R10, c[0x4][R46] ;  /* 0x010000002e0a7b82 */ /* 0x0002e20000000a00 */
[----:B------:R-:W-:Y:S01]  /*48c0*/  IMAD.MOV.U32 R6, RZ, RZ, R16 ;  /* 0x000000ffff067224 */ /* 0x000fe200078e0010 */
[----:B------:R-:W-:Y:S02]  /*48d0*/  MOV R7, R17 ;  /* 0x0000001100077202 */ /* 0x000fe40000000f00 */
[----:B0-----:R-:W-:Y:S01]  /*48e0*/  MOV R4, UR4 ;  /* 0x0000000400047c02 */ /* 0x001fe20008000f00 */
[----:B------:R-:W-:Y:S01]  /*48f0*/  IMAD.U32 R5, RZ, RZ, UR5 ;  /* 0x00000005ff057e24 */ /* 0x000fe2000f8e00ff */
[----:B--2---:R-:W0:Y:S02]  /*4900*/  F2F.F64.F32 R8, R0 ;  /* 0x0000000000087310 */ /* 0x004e240000201800 */
[----:B0--3--:R1:W-:Y:S04]  /*4910*/  STL.64 [R1], R8 ;  /* 0x0000000801007387 */ /* 0x0093e80000100a00 */
[----:B------:R-:W-:-:S07]  /*4920*/  LEPC R20, `(.L_x_78) ;  /* 0x000000001014794e */ /* 0x000fce0000000000 */
[----:B-1----:R-:W-:Y:S05]  /*4930*/  CALL.ABS.NOINC R10 ;  /* 0x000000000a007343 */ /* 0x002fea0003c00000 */
.L_x_78:
[----:B------:R-:W-:-:S13]  /*4940*/  ISETP.NE.AND P0, PT, R48, 0x1, PT ;  /* 0x000000013000780c */ /* 0x000fda0003f05270 */
[----:B------:R-:W-:Y:S05]  /*4950*/  @!P0 BRA `(.L_x_70) ;  /* 0x0000000000608947 */ /* 0x000fea0003800000 */
        /* <DEDUP_REMOVED lines=11> */
.L_x_79:
[----:B------:R-:W-:-:S13]  /*4a10*/  ISETP.NE.AND P0, PT, R48, 0x2, PT ;  /* 0x000000023000780c */ /* 0x000fda0003f05270 */
[----:B------:R-:W-:Y:S05]  /*4a20*/  @!P0 BRA `(.L_x_70) ;  /* 0x00000000002c8947 */ /* 0x000fea0003800000 */
[----:B------:R-:W2:Y:S01]  /*4a30*/  LD.E R42, desc[UR36][R42.64+0x8] ;  /* 0x000008242a2a7980 */ /* 0x000ea2000c101900 */
[----:B------:R-:W0:Y:S01]  /*4a40*/  LDC.64 R46, c[0x4][R46] ;  /* 0x010000002e2e7b82 */ /* 0x000e220000000a00 */
[----:B------:R-:W1:Y:S01]  /*4a50*/  LDCU.64 UR4, c[0x4][0x20] ;  /* 0x01000400ff0477ac */ /* 0x000e620008000a00 */
[----:B------:R-:W-:Y:S02]  /*4a60*/  IMAD.MOV.U32 R6, RZ, RZ, R16 ;  /* 0x000000ffff067224 */ /* 0x000fe400078e0010 */
[----:B------:R-:W-:Y:S02]  /*4a70*/  IMAD.MOV.U32 R7, RZ, RZ, R17 ;  /* 0x000000ffff077224 */ /* 0x000fe400078e0011 */
[----:B-1----:R-:W-:Y:S01]  /*4a80*/  IMAD.U32 R4, RZ, RZ, UR4 ;  /* 0x00000004ff047e24 */ /* 0x002fe2000f8e00ff */
[----:B------:R-:W-:Y:S01]  /*4a90*/  MOV R5, UR5 ;  /* 0x0000000500057c02 */ /* 0x000fe20008000f00 */
[----:B--2---:R-:W1:Y:S02]  /*4aa0*/  F2F.F64.F32 R8, R42 ;  /* 0x0000002a00087310 */ /* 0x004e640000201800 */
[----:B01----:R1:W-:Y:S04]  /*4ab0*/  STL.64 [R1], R8 ;  /* 0x0000000801007387 */ /* 0x0033e80000100a00 */
[----:B------:R-:W-:-:S07]  /*4ac0*/  LEPC R20, `(.L_x_70) ;  /* 0x000000001014794e */ /* 0x000fce0000000000 */
[----:B-1----:R-:W-:Y:S05]  /*4ad0*/  CALL.ABS.NOINC R46 ;  /* 0x000000002e007343 */ /* 0x002fea0003c00000 */
.L_x_70:
[----:B------:R-:W-:Y:S05]  /*4ae0*/  BSYNC.RECONVERGENT B9 ;  /* 0x0000000000097941 */ /* 0x000fea0003800200 */
.L_x_69:
[----:B------:R-:W-:Y:S01]  /*4af0*/  MOV R0, 0x0 ;  /* 0x0000000000007802 */ /* 0x000fe20000000f00 */
[----:B------:R-:W0:Y:S01]  /*4b00*/  LDCU.64 UR4, c[0x4][0x28] ;  /* 0x01000500ff0477ac */ /* 0x000e220008000a00 */
[----:B------:R-:W-:Y:S02]  /*4b10*/  CS2R R6, SRZ ;  /* 0x0000000000067805 */ /* 0x000fe4000001ff00 */
[----:B------:R1:W2:Y:S01]  /*4b20*/  LDC.64 R8, c[0x4][R0] ;  /* 0x0100000000087b82 */ /* 0x0002a20000000a00 */
[----:B0-----:R-:W-:Y:S01]  /*4b30*/  MOV R4, UR4 ;  /* 0x0000000400047c02 */ /* 0x001fe20008000f00 */
[----:B-1----:R-:W-:-:S07]  /*4b40*/  IMAD.U32 R5, RZ, RZ, UR5 ;  /* 0x00000005ff057e24 */ /* 0x002fce000f8e00ff */
[----:B------:R-:W-:-:S07]  /*4b50*/  LEPC R20, `(.L_x_67) ;  /* 0x000000001014794e */ /* 0x000fce0000000000 */
[----:B--2---:R-:W-:Y:S05]  /*4b60*/  CALL.ABS.NOINC R8 ;  /* 0x0000000008007343 */ /* 0x004fea0003c00000 */
.L_x_67:
[----:B------:R-:W-:Y:S05]  /*4b70*/  BSYNC.RECONVERGENT B8 ;  /* 0x0000000000087941 */ /* 0x000fea0003800200 */
.L_x_66:
[----:B------:R-:W-:Y:S01]  /*4b80*/  ISETP.GE.AND P0, PT, R49, 0x2, PT ;  /* 0x000000023100780c */ /* 0x000fe20003f06270 */
[----:B------:R-:W-:-:S12]  /*4b90*/  BSSY.RECONVERGENT B0, `(.L_x_80) ;  /* 0x0000025000007945 */ /* 0x000fd80003800200 */
[----:B------:R-:W-:Y:S05]  /*4ba0*/  @!P0 BRA `(.L_x_81) ;  /* 0x00000000008c8947 */ /* 0x000fea0003800000 */
[----:B------:R-:W-:-:S07]  /*4bb0*/  IMAD.MOV.U32 R3, RZ, RZ, 0x1 ;  /* 0x00000001ff037424 */ /* 0x000fce00078e00ff */
.L_x_85:
[----:B01234-:R-:W-:-:S04]  /*4bc0*/  IMAD.WIDE.U32 R4, R3, 0x4, R32 ;  /* 0x0000000403047825 */ /* 0x01ffc800078e0020 */
[C---:B------:R-:W-:Y:S01]  /*4bd0*/  IMAD.WIDE.U32 R6, R3.reuse, 0x4, R34 ;  /* 0x0000000403067825 */ /* 0x040fe200078e0022 */
[----:B------:R0:W5:Y:S03]  /*4be0*/  LD.E R15, desc[UR36][R4.64] ;  /* 0x00000024040f7980 */ /* 0x000166000c101900 */
[C---:B------:R-:W-:Y:S01]  /*4bf0*/  IMAD.WIDE.U32 R8, R3.reuse, 0x4, R40 ;  /* 0x0000000403087825 */ /* 0x040fe200078e0028 */
[----:B------:R0:W5:Y:S04]  /*4c00*/  LD.E R21, desc[UR36][R6.64] ;  /* 0x0000002406157980 */ /* 0x000168000c101900 */
[----:B------:R0:W5:Y:S01]  /*4c10*/  LD.E R43, desc[UR36][R8.64] ;  /* 0x00000024082b7980 */ /* 0x000162000c101900 */
[----:B------:R-:W-:Y:S01]  /*4c20*/  MOV R0, R3 ;  /* 0x0000000300007202 */ /* 0x000fe20000000f00 */
[----:B------:R-:W-:Y:S01]  /*4c30*/  VIADD R3, R3, 0x1 ;  /* 0x0000000103037836 */ /* 0x000fe20000000000 */
[----:B------:R-:W-:Y:S04]  /*4c40*/  BSSY.RECONVERGENT B1, `(.L_x_82) ;  /* 0x0000012000017945 */ /* 0x000fe80003800200 */
[----:B------:R-:W-:-:S13]  /*4c50*/  ISETP.NE.AND P1, PT, R3, R49, PT ;  /* 0x000000310300720c */ /* 0x000fda0003f25270 */
.L_x_84:
[----:B------:R-:W-:-:S04]  /*4c60*/  VIADD R47, R0, 0xffffffff ;  /* 0xffffffff002f7836 */ /* 0x000fc80000000000 */
[----:B01----:R-:W-:-:S05]  /*4c70*/  IMAD.WIDE.U32 R8, R47, 0x4, R32 ;  /* 0x000000042f087825 */ /* 0x003fca00078e0020 */
[----:B------:R-:W2:Y:S02]  /*4c80*/  LD.E R10, desc[UR36][R8.64] ;  /* 0x00000024080a7980 */ /* 0x000ea4000c101900 */
[----:B--2--5:R-:W-:-:S13]  /*4c90*/  FSETP.GEU.AND P0, PT, R10, R15, PT ;  /* 0x0000000f0a00720b */ /* 0x024fda0003f0e000 */
[----:B------:R-:W-:Y:S05]  /*4ca0*/  @P0 BRA `(.L_x_83) ;  /* 0x00000000002c0947 */ /* 0x000fea0003800000 */
[C---:B------:R-:W-:Y:S01]  /*4cb0*/  IMAD.WIDE.U32 R4, R47.reuse, 0x4, R34 ;  /* 0x000000042f047825 */ /* 0x040fe200078e0022 */
[----:B------:R1:W-:Y:S04]  /*4cc0*/  ST.E desc[UR36][R8.64+0x4], R10 ;  /* 0x0000040a08007985 */ /* 0x0003e8000c101924 */
[----:B------:R-:W2:Y:S01]  /*4cd0*/  LD.E R11, desc[UR36][R4.64] ;  /* 0x00000024040b7980 */ /* 0x000ea2000c101900 */
[----:B------:R-:W-:-:S03]  /*4ce0*/  IMAD.WIDE.U32 R6, R47, 0x4, R40 ;  /* 0x000000042f067825 */ /* 0x000fc600078e0028 */
[----:B--2---:R1:W-:Y:S04]  /*4cf0*/  ST.E desc[UR36][R4.64+0x4], R11 ;  /* 0x0000040b04007985 */ /* 0x0043e8000c101924 */
[----:B------:R-:W2:Y:S01]  /*4d00*/  LD.E R13, desc[UR36][R6.64] ;  /* 0x00000024060d7980 */ /* 0x000ea2000c101900 */
[----:B------:R-:W-:Y:S02]  /*4d10*/  ISETP.GT.AND P0, PT, R0, 0x1, PT ;  /* 0x000000010000780c */ /* 0x000fe40003f04270 */
[----:B------:R-:W-:Y:S01]  /*4d20*/  MOV R0, R47 ;  /* 0x0000002f00007202 */ /* 0x000fe20000000f00 */
[----:B--2---:R1:W-:Y:S10]  /*4d30*/  ST.E desc[UR36][R6.64+0x4], R13 ;  /* 0x0000040d06007985 */ /* 0x0043f4000c101924 */
[----:B------:R-:W-:Y:S05]  /*4d40*/  @P0 BRA `(.L_x_84) ;  /* 0xfffffffc00c40947 */ /* 0x000fea000383ffff */
[----:B------:R-:W-:-:S07]  /*4d50*/  IMAD.MOV.U32 R0, RZ, RZ, RZ ;  /* 0x000000ffff007224 */ /* 0x000fce00078e00ff */
.L_x_83:
[----:B------:R-:W-:Y:S05]  /*4d60*/  BSYNC.RECONVERGENT B1 ;  /* 0x0000000000017941 */ /* 0x000fea0003800200 */
.L_x_82:
[----:B-1----:R-:W-:-:S04]  /*4d70*/  IMAD.WIDE R4, R0, 0x4, R32 ;  /* 0x0000000400047825 */ /* 0x002fc800078e0220 */
[C---:B------:R-:W-:Y:S01]  /*4d80*/  IMAD.WIDE R6, R0.reuse, 0x4, R34 ;  /* 0x0000000400067825 */ /* 0x040fe200078e0222 */
[----:B------:R0:W-:Y:S03]  /*4d90*/  ST.E desc[UR36][R4.64], R15 ;  /* 0x0000000f04007985 */ /* 0x0001e6000c101924 */
[----:B------:R-:W-:Y:S01]  /*4da0*/  IMAD.WIDE R8, R0, 0x4, R40 ;  /* 0x0000000400087825 */ /* 0x000fe200078e0228 */
[----:B------:R0:W-:Y:S04]  /*4db0*/  ST.E desc[UR36][R6.64], R21 ;  /* 0x0000001506007985 */ /* 0x0001e8000c101924 */
[----:B------:R0:W-:Y:S01]  /*4dc0*/  ST.E desc[UR36][R8.64], R43 ;  /* 0x0000002b08007985 */ /* 0x0001e2000c101924 */
[----:B------:R-:W-:Y:S05]  /*4dd0*/  @P1 BRA `(.L_x_85) ;  /* 0xfffffffc00781947 */ /* 0x000fea000383ffff */
.L_x_81:
[----:B------:R-:W-:Y:S05]  /*4de0*/  BSYNC.RECONVERGENT B0 ;  /* 0x0000000000007941 */ /* 0x000fea0003800200 */
.L_x_80:
[----:B------:R-:W-:Y:S01]  /*4df0*/  ISETP.NE.AND P0, PT, R19, RZ, PT ;  /* 0x000000ff1300720c */ /* 0x000fe20003f05270 */
[----:B------:R-:W-:-:S12]  /*4e00*/  BSSY.RECONVERGENT B8, `(.L_x_86) ;  /* 0x000007c000087945 */ /* 0x000fd80003800200 */
[----:B------:R-:W-:Y:S05]  /*4e10*/  @P0 BRA `(.L_x_87) ;  /* 0x0000000400e80947 */ /* 0x000fea0003800000 */
[----:B------:R-:W3:Y:S01]  /*4e20*/  LDCU.64 UR4, c[0x4][0x30] ;  /* 0x01000600ff0477ac */ /* 0x000ee20008000a00 */
[----:B------:R-:W-:Y:S02]  /*4e30*/  MOV R0, 0x0 ;  /* 0x0000000000007802 */ /* 0x000fe40000000f00 */
[----:B012---:R-:W-:Y:S02]  /*4e40*/  CS2R R6, SRZ ;  /* 0x0000000000067805 */ /* 0x007fe4000001ff00 */
[----:B------:R-:W-:Y:S01]  /*4e50*/  ISETP.GE.AND P0, PT, R49, 0x1, PT ;  /* 0x000000013100780c */ /* 0x000fe20003f06270 */
[----:B------:R0:W1:Y:S03]  /*4e60*/  LDC.64 R8, c[0x4][R0] ;  /* 0x0100000000087b82 */ /* 0x0000660000000a00 */
[----:B0-----:R-:W-:Y:S01]  /*4e70*/  P2R R0, PR, RZ, 0x1 ;  /* 0x00000001ff007803 */ /* 0x001fe20000000000 */
[----:B---34-:R-:W-:Y:S01]  /*4e80*/  IMAD.U32 R4, RZ, RZ, UR4 ;  /* 0x00000004ff047e24 */ /* 0x018fe2000f8e00ff */
[----:B------:R-:W-:-:S07]  /*4e90*/  MOV R5, UR5 ;  /* 0x0000000500057c02 */ /* 0x000fce0008000f00 */
[----:B------:R-:W-:-:S07]  /*4ea0*/  LEPC R20, `(.L_x_88) ;  /* 0x000000001014794e */ /* 0x000fce0000000000 */
[----:B-1----:R-:W-:Y:S05]  /*4eb0*/  CALL.ABS.NOINC R8 ;  /* 0x0000000008007343 */ /* 0x002fea0003c00000 */
.L_x_88:
        /* <DEDUP_REMOVED lines=8> */
[----:B------:R-:W-:Y:S01]  /*4f40*/  LOP3.LUT R50, R49, 0x7ffffffc, RZ, 0xc0, !PT ;  /* 0x7ffffffc31327812 */ /* 0x000fe200078ec0ff */
[----:B------:R-:W-:-:S07]  /*4f50*/  IMAD.MOV.U32 R47, RZ, RZ, RZ ;  /* 0x000000ffff2f7224 */ /* 0x000fce00078e00ff */
.L_x_97:
[C---:B------:R-:W-:Y:S01]  /*4f60*/  IMAD.WIDE.U32 R42, R47.reuse, 0x4, R44 ;  /* 0x000000042f2a7825 */ /* 0x040fe200078e002c */
[----:B------:R-:W-:Y:S01]  /*4f70*/  MOV R46, 0x0 ;  /* 0x00000000002e7802 */ /* 0x000fe20000000f00 */
[----:B------:R-:W0:Y:S03]  /*4f80*/  LDCU.64 UR4, c[0x4][0x20] ;  /* 0x01000400ff0477ac */ /* 0x000e260008000a00 */
[----:B------:R-:W2:Y:S01]  /*4f90*/  LD.E R0, desc[UR36][R42.64] ;  /* 0x000000242a007980 */ /* 0x000ea2000c101900 */
[----:B------:R1:W3:Y:S01]  /*4fa0*/  LDC.64 R8, c[0x4][R46] ;  /* 0x010000002e087b82 */ /* 0x0002e20000000a00 */
[----:B------:R-:W-:Y:S01]  /*4fb0*/  IADD3 R47, PT, PT, R47, 0x4, RZ ;  /* 0x000000042f2f7810 */ /* 0x000fe20007ffe0ff */
[----:B------:R-:W-:Y:S01]  /*4fc0*/  IMAD.MOV.U32 R7, RZ, RZ, R17 ;  /* 0x000000ffff077224 */ /* 0x000fe200078e0011 */
[----:B------:R-:W-:Y:S02]  /*4fd0*/  MOV R6, R16 ;  /* 0x0000001000067202 */ /* 0x000fe40000000f00 */
[----:B------:R-:W-:Y:S01]  /*4fe0*/  ISETP.NE.AND P0, PT, R47, R50, PT ;  /* 0x000000322f00720c */ /* 0x000fe20003f05270 */
[----:B0-----:R-:W-:-:S02]  /*4ff0*/  IMAD.U32 R4, RZ, RZ, UR4 ;  /* 0x00000004ff047e24 */ /* 0x001fc4000f8e00ff */
[----:B------:R-:W-:Y:S01]  /*5000*/  IMAD.U32 R5, RZ, RZ, UR5 ;  /* 0x00000005ff057e24 */ /* 0x000fe2000f8e00ff */
[----:B--2---:R0:W2:Y:S02]  /*5010*/  F2F.F64.F32 R10, R0 ;  /* 0x00000000000a7310 */ /* 0x0040a40000201800 */
[----:B0-----:R-:W-:Y:S01]  /*5020*/  P2R R0, PR, RZ, 0x1 ;  /* 0x00000001ff007803 */ /* 0x001fe20000000000 */
[----:B--23--:R1:W-:Y:S06]  /*5030*/  STL.64 [R1], R10 ;  /* 0x0000000a01007387 */ /* 0x00c3ec0000100a00 */
[----:B------:R-:W-:-:S07]  /*5040*/  LEPC R20, `(.L_x_93) ;  /* 0x000000001014794e */ /* 0x000fce0000000000 */
[----:B-1----:R-:W-:Y:S05]  /*5050*/  CALL.ABS.NOINC R8 ;  /* 0x0000000008007343 */ /* 0x002fea0003c00000 */
.L_x_93:
        /* <DEDUP_REMOVED lines=11> */
.L_x_94:
        /* <DEDUP_REMOVED lines=11> */
.L_x_95:
        /* <DEDUP_REMOVED lines=11> */
.L_x_96:
[----:B------:R-:W-:-:S13]  /*5270*/  ISETP.NE.AND P6, PT, R47, R50, PT ;  /* 0x000000322f00720c */ /* 0x000fda0003fc5270 */
[----:B------:R-:W-:Y:S05]  /*5280*/  @P6 BRA `(.L_x_97) ;  /* 0xfffffffc00346947 */ /* 0x000fea000383ffff */
.L_x_92:
[----:B------:R-:W-:Y:S05]  /*5290*/  BSYNC.RECONVERGENT B10 ;  /* 0x00000000000a7941 */ /* 0x000fea0003800200 */
.L_x_91:
[----:B------:R-:W-:-:S13]  /*52a0*/  ISETP.NE.AND P0, PT, R48, RZ, PT ;  /* 0x000000ff3000720c */ /* 0x000fda0003f05270 */
[----:B------:R-:W-:Y:S05]  /*52b0*/  @!P0 BRA `(.L_x_90) ;  /* 0x00000000009c8947 */ /* 0x000fea0003800000 */
[----:B------:R-:W-:Y:S01]  /*52c0*/  IMAD.WIDE.U32 R44, R50, 0x4, R44 ;  /* 0x00000004322c7825 */ /* 0x000fe200078e002c */
[----:B------:R-:W-:Y:S01]  /*52d0*/  MOV R42, 0x0 ;  /* 0x00000000002a7802 */ /* 0x000fe20000000f00 */
[----:B------:R-:W0:Y:S03]  /*52e0*/  LDCU.64 UR4, c[0x4][0x20] ;  /* 0x01000400ff0477ac */ /* 0x000e260008000a00 */
[----:B------:R-:W2:Y:S01]  /*52f0*/  LD.E R0, desc[UR36][R44.64] ;  /* 0x000000242c007980 */ /* 0x000ea2000c101900 */
[----:B------:R1:W3:Y:S01]  /*5300*/  LDC.64 R10, c[0x4][R42] ;  /* 0x010000002a0a7b82 */ /* 0x0002e20000000a00 */
[----:B------:R-:W-:Y:S02]  /*5310*/  IMAD.MOV.U32 R6, RZ, RZ, R16 ;  /* 0x000000ffff067224 */ /* 0x000fe400078e0010 */
[----:B------:R-:W-:Y:S02]  /*5320*/  IMAD.MOV.U32 R7, RZ, RZ, R17 ;  /* 0x000000ffff077224 */ /* 0x000fe400078e0011 */
[----:B0-----:R-:W-:Y:S01]  /*5330*/  IMAD.U32 R4, RZ, RZ, UR4 ;  /* 0x00000004ff047e24 */ /* 0x001fe2000f8e00ff */
[----:B------:R-:W-:Y:S01]  /*5340*/  MOV R5, UR5 ;  /* 0x0000000500057c02 */ /* 0x000fe20008000f00 */
[----:B--2---:R-:W0:Y:S02]  /*5350*/  F2F.F64.F32 R8, R0 ;  /* 0x0000000000087310 */ /* 0x004e240000201800 */
[----:B0--3--:R1:W-:Y:S04]  /*5360*/  STL.64 [R1], R8 ;  /* 0x0000000801007387 */ /* 0x0093e80000100a00 */
[----:B------:R-:W-:-:S07]  /*5370*/  LEPC R20, `(.L_x_98) ;  /* 0x000000001014794e */ /* 0x000fce0000000000 */
[----:B-1----:R-:W-:Y:S05]  /*5380*/  CALL.ABS.NOINC R10 ;  /* 0x000000000a007343 */ /* 0x002fea0003c00000 */
.L_x_98:
[----:B------:R-:W-:-:S13]  /*5390*/  ISETP.NE.AND P0, PT, R48, 0x1, PT ;  /* 0x000000013000780c */ /* 0x000fda0003f05270 */
[----:B------:R-:W-:Y:S05]  /*53a0*/  @!P0 BRA `(.L_x_90) ;  /* 0x0000000000608947 */ /* 0x000fea0003800000 */
        /* <DEDUP_REMOVED lines=11> */
.L_x_99:
[----:B------:R-:W-:-:S13]  /*5460*/  ISETP.NE.AND P0, PT, R48, 0x2, PT ;  /* 0x000000023000780c */ /* 0x000fda0003f05270 */
[----:B------:R-:W-:Y:S05]  /*5470*/  @!P0 BRA `(.L_x_90) ;  /* 0x00000000002c8947 */ /* 0x000fea0003800000 */
[----:B------:R-:W2:Y:S01]  /*5480*/  LD.E R44, desc[UR36][R44.64+0x8] ;  /* 0x000008242c2c7980 */ /* 0x000ea2000c101900 */
[----:B------:R-:W0:Y:S01]  /*5490*/  LDC.64 R42, c[0x4][R42] ;  /* 0x010000002a2a7b82 */ /* 0x000e220000000a00 */
[----:B------:R-:W1:Y:S01]  /*54a0*/  LDCU.64 UR4, c[0x4][0x20] ;  /* 0x01000400ff0477ac */ /* 0x000e620008000a00 */
[----:B------:R-:W-:Y:S01]  /*54b0*/  MOV R6, R16 ;  /* 0x0000001000067202 */ /* 0x000fe20000000f00 */
[----:B------:R-:W-:Y:S02]  /*54c0*/  IMAD.MOV.U32 R7, RZ, RZ, R17 ;  /* 0x000000ffff077224 */ /* 0x000fe400078e0011 */
[----:B-1----:R-:W-:Y:S02]  /*54d0*/  IMAD.U32 R4, RZ, RZ, UR4 ;  /* 0x00000004ff047e24 */ /* 0x002fe4000f8e00ff */
[----:B------:R-:W-:Y:S01]  /*54e0*/  IMAD.U32 R5, RZ, RZ, UR5 ;  /* 0x00000005ff057e24 */ /* 0x000fe2000f8e00ff */
[----:B--2---:R-:W1:Y:S02]  /*54f0*/  F2F.F64.F32 R8, R44 ;  /* 0x0000002c00087310 */ /* 0x004e640000201800 */
[----:B01----:R1:W-:Y:S04]  /*5500*/  STL.64 [R1], R8 ;  /* 0x0000000801007387 */ /* 0x0033e80000100a00 */
[----:B------:R-:W-:-:S07]  /*5510*/  LEPC R20, `(.L_x_90) ;  /* 0x000000001014794e */ /* 0x000fce0000000000 */
[----:B-1----:R-:W-:Y:S05]  /*5520*/  CALL.ABS.NOINC R42 ;  /* 0x000000002a007343 */ /* 0x002fea0003c00000 */
.L_x_90:
[----:B------:R-:W-:Y:S05]  /*5530*/  BSYNC.RECONVERGENT B9 ;  /* 0x0000000000097941 */ /* 0x000fea0003800200 */
.L_x_89:
[----:B------:R-:W-:Y:S01]  /*5540*/  MOV R0, 0x0 ;  /* 0x0000000000007802 */ /* 0x000fe20000000f00 */
[----:B------:R-:W0:Y:S01]  /*5550*/  LDCU.64 UR4, c[0x4][0x28] ;  /* 0x01000500ff0477ac */ /* 0x000e220008000a00 */
[----:B------:R-:W-:Y:S02]  /*5560*/  CS2R R6, SRZ ;  /* 0x0000000000067805 */ /* 0x000fe4000001ff00 */
[----:B------:R1:W2:Y:S01]  /*5570*/  LDC.64 R8, c[0x4][R0] ;  /* 0x0100000000087b82 */ /* 0x0002a20000000a00 */
[----:B0-----:R-:W-:Y:S01]  /*5580*/  IMAD.U32 R4, RZ, RZ, UR4 ;  /* 0x00000004ff047e24 */ /* 0x001fe2000f8e00ff */
[----:B-1----:R-:W-:-:S07]  /*5590*/  MOV R5, UR5 ;  /* 0x0000000500057c02 */ /* 0x002fce0008000f00 */
[----:B------:R-:W-:-:S07]  /*55a0*/  LEPC R20, `(.L_x_87) ;  /* 0x000000001014794e */ /* 0x000fce0000000000 */
[----:B--2---:R-:W-:Y:S05]  /*55b0*/  CALL.ABS.NOINC R8 ;  /* 0x0000000008007343 */ /* 0x004fea0003c00000 */
.L_x_87:
[----:B------:R-:W-:Y:S05]  /*55c0*/  BSYNC.RECONVERGENT B8 ;  /* 0x0000000000087941 */ /* 0x000fea0003800200 */
.L_x_86:
[----:B------:R-:W-:Y:S01]  /*55d0*/  ISETP.GE.AND P0, PT, R49, 0x1, PT ;  /* 0x000000013100780c */ /* 0x000fe20003f06270 */
[----:B------:R-:W-:Y:S01]  /*55e0*/  BSSY.RECONVERGENT B0, `(.L_x_100) ;  /* 0x000002b000007945 */ /* 0x000fe20003800200 */
[----:B01----:R-:W-:-:S11]  /*55f0*/  CS2R R8, SRZ ;  /* 0x0000000000087805 */ /* 0x003fd6000001ff00 */
[----:B------:R-:W-:Y:S05]  /*5600*/  @!P0 BRA `(.L_x_101) ;  /* 0x0000000000a08947 */ /* 0x000fea0003800000 */
[----:B------:R-:W-:Y:S01]  /*5610*/  HFMA2 R12, -RZ, RZ, 0, 0 ;  /* 0x00000000ff0c7431 */ /* 0x000fe200000001ff */
[----:B------:R-:W-:Y:S01]  /*5620*/  BSSY.RECONVERGENT B1, `(.L_x_102) ;  /* 0x0000025000017945 */ /* 0x000fe20003800200 */
[----:B------:R-:W-:Y:S02]  /*5630*/  IMAD.MOV.U32 R0, RZ, RZ, RZ ;  /* 0x000000ffff007224 */ /* 0x000fe400078e00ff */
[----:B------:R-:W-:-:S07]  /*5640*/  IMAD.MOV.U32 R3, RZ, RZ, RZ ;  /* 0x000000ffff037224 */ /* 0x000fce00078e00ff */
.L_x_106:
[----:B--234-:R-:W-:Y:S01]  /*5650*/  IMAD.WIDE.U32 R4, R3, 0x4, R32 ;  /* 0x0000000403047825 */ /* 0x01cfe200078e0020 */
[----:B------:R-:W0:Y:S04]  /*5660*/  LDCU UR4, c[0x0][0x3a8] ;  /* 0x00007500ff0477ac */ /* 0x000e280008000800 */
[----:B------:R-:W0:Y:S02]  /*5670*/  LD.E R6, desc[UR36][R4.64] ;  /* 0x0000002404067980 */ /* 0x000e24000c101900 */
[----:B0-----:R-:W-:-:S13]  /*5680*/  FSETP.GEU.AND P0, PT, R6, UR4, PT ;  /* 0x0000000406007c0b */ /* 0x001fda000bf0e000 */
[----:B------:R-:W-:Y:S05]  /*5690*/  @!P0 BRA `(.L_x_103) ;  /* 0x0000000000748947 */ /* 0x000fea0003800000 */
[----:B------:R-:W-:Y:S01]  /*56a0*/  IMAD.SHL.U32 R13, R3, 0x4, RZ ;  /* 0x00000004030d7824 */ /* 0x000fe200078e00ff */
[----:B------:R-:W-:-:S04]  /*56b0*/  SHF.R.U32.HI R15, RZ, 0x1e, R3 ;  /* 0x0000001eff0f7819 */ /* 0x000fc80000011603 */
[----:B------:R-:W-:-:S05]  /*56c0*/  IADD3 R8, P0, PT, R34, R13, RZ ;  /* 0x0000000d22087210 */ /* 0x000fca0007f1e0ff */
[----:B------:R-:W-:-:S06]  /*56d0*/  IMAD.X R9, R35, 0x1, R15, P0 ;  /* 0x0000000123097824 */ /* 0x000fcc00000e060f */
[----:B------:R-:W2:Y:S02]  /*56e0*/  LD.E R9, desc[UR36][R8.64] ;  /* 0x0000002408097980 */ /* 0x000ea4000c101900 */
[----:B--2---:R-:W-:-:S05]  /*56f0*/  IMAD.WIDE R10, R9, 0x4, R30 ;  /* 0x00000004090a7825 */ /* 0x004fca00078e021e */
[----:B------:R-:W2:Y:S01]  /*5700*/  LD.E R7, desc[UR36][R10.64] ;  /* 0x000000240a077980 */ /* 0x000ea2000c101900 */
[----:B------:R-:W-:Y:S01]  /*5710*/  IADD3 R6, P1, PT, R40, R13, RZ ;  /* 0x0000000d28067210 */ /* 0x000fe20007f3e0ff */
[----:B------:R-:W-:Y:S01]  /*5720*/  BSSY.RELIABLE B2, `(.L_x_104) ;  /* 0x0000011000027945 */ /* 0x000fe20003800100 */
[----:B--2---:R-:W-:Y:S02]  /*5730*/  ISETP.NE.AND P0, PT, R7, -0x1, PT ;  /* 0xffffffff0700780c */ /* 0x004fe40003f05270 */
[----:B------:R-:W-:-:S11]  /*5740*/  IADD3.X R7, PT, PT, R41, R15, RZ, P1, !PT ;  /* 0x0000000f29077210 */ /* 0x000fd60000ffe4ff */
[----:B------:R-:W-:Y:S05]  /*5750*/  @P0 BRA `(.L_x_105) ;  /* 0x0000000000340947 */ /* 0x000fea0003800000 */
[----:B------:R0:W2:Y:S01]  /*5760*/  LD.E R13, desc[UR36][R6.64] ;  /* 0x00000024060d7980 */ /* 0x0000a2000c101900 */
[----:B------:R-:W-:-:S05]  /*5770*/  IMAD.MOV.U32 R14, RZ, RZ, 0x1 ;  /* 0x00000001ff0e7424 */ /* 0x000fca00078e00ff */
[----:B0-----:R-:W-:Y:S01]  /*5780*/  PRMT R7, R14, 0x7610, R7 ;  /* 0x000076100e077816 */ /* 0x001fe20000000007 */
[----:B------:R-:W-:Y:S01]  /*5790*/  VIADD R12, R12, 0x1 ;  /* 0x000000010c0c7836 */ /* 0x000fe20000000000 */
[C---:B--2---:R-:W-:Y:S01]  /*57a0*/  IADD3 R8, P0, PT, R13.reuse, R22, RZ ;  /* 0x000000160d087210 */ /* 0x044fe20007f1e0ff */
[----:B------:R0:W-:Y:S03]  /*57b0*/  ST.E desc[UR36][R10.64], R13 ;  /* 0x0000000d0a007985 */ /* 0x0001e6000c101924 */
[----:B------:R-:W-:-:S05]  /*57c0*/  LEA.HI.X.SX32 R9, R13, R23, 0x1, P0 ;  /* 0x000000170d097211 */ /* 0x000fca00000f0eff */
[----:B------:R0:W-:Y:S04]  /*57d0*/  ST.E.U8 desc[UR36][R8.64], R7 ;  /* 0x0000000708007985 */ /* 0x0001e8000c101124 */
[----:B------:R-:W2:Y:S01]  /*57e0*/  LD.E R5, desc[UR36][R4.64] ;  /* 0x0000002404057980 */ /* 0x000ea2000c101900 */
[----:B------:R-:W-:-:S13]  /*57f0*/  ISETP.NE.AND P0, PT, R12, R2, PT ;  /* 0x000000020c00720c */ /* 0x000fda0003f05270 */
[----:B------:R-:W-:Y:S05]  /*5800*/  @!P0 BREAK.RELIABLE B2 ;  /* 0x0000000000028942 */ /* 0x000fea0003800100 */
[----:B--2---:R-:W-:Y:S01]  /*5810*/  FADD R0, R0, R5 ;  /* 0x0000000500007221 */ /* 0x004fe20000000000 */
[----:B0-----:R-:W-:Y:S06]  /*5820*/  @!P0 BRA `(.L_x_103) ;  /* 0x0000000000108947 */ /* 0x001fec0003800000 */
.L_x_105:
[----:B------:R-:W-:Y:S05]  /*5830*/  BSYNC.RELIABLE B2 ;  /* 0x0000000000027941 */ /* 0x000fea0003800100 */
.L_x_104:
[----:B------:R-:W-:-:S04]  /*5840*/  IADD3 R3, PT, PT, R3, 0x1, RZ ;  /* 0x0000000103037810 */ /* 0x000fc80007ffe0ff */
[----:B------:R-:W-:-:S13]  /*5850*/  ISETP.NE.AND P0, PT, R3, R49, PT ;  /* 0x000000310300720c */ /* 0x000fda0003f05270 */
[----:B------:R-:W-:Y:S05]  /*5860*/  @P0 BRA `(.L_x_106) ;  /* 0xfffffffc00780947 */ /* 0x000fea000383ffff */
.L_x_103:
[----:B------:R-:W-:Y:S05]  /*5870*/  BSYNC.RECONVERGENT B1 ;  /* 0x0000000000017941 */ /* 0x000fea0003800200 */
.L_x_102:
[----:B------:R0:W1:Y:S02]  /*5880*/  F2F.F64.F32 R8, R0 ;  /* 0x0000000000087310 */ /* 0x0000640000201800 */
.L_x_101:
[----:B------:R-:W-:Y:S05]  /*5890*/  BSYNC.RECONVERGENT B0 ;  /* 0x0000000000007941 */ /* 0x000fea0003800200 */
.L_x_100:
[----:B------:R-:W-:Y:S01]  /*58a0*/  ISETP.NE.AND P0, PT, R19, RZ, PT ;  /* 0x000000ff1300720c */ /* 0x000fe20003f05270 */
[----:B------:R-:W-:-:S12]  /*58b0*/  BSSY.RECONVERGENT B8, `(.L_x_107) ;  /* 0x0000070000087945 */ /* 0x000fd80003800200 */
[----:B------:R-:W-:Y:S05]  /*58c0*/  @P0 BRA `(.L_x_108) ;  /* 0x0000000400b80947 */ /* 0x000fea0003800000 */
[----:B-1----:R1:W-:Y:S01]  /*58d0*/  STL.64 [R1], R8 ;  /* 0x0000000801007387 */ /* 0x0023e20000100a00 */
[----:B------:R-:W3:Y:S01]  /*58e0*/  LDCU.64 UR4, c[0x4][0x38] ;  /* 0x01000700ff0477ac */ /* 0x000ee20008000a00 */
[----:B0-----:R-:W-:Y:S01]  /*58f0*/  MOV R0, 0x0 ;  /* 0x0000000000007802 */ /* 0x001fe20000000f00 */
[----:B--2---:R-:W-:Y:S01]  /*5900*/  IMAD.MOV.U32 R7, RZ, RZ, R17 ;  /* 0x000000ffff077224 */ /* 0x004fe200078e0011 */
[----:B------:R-:W-:Y:S02]  /*5910*/  ISETP.GE.AND P0, PT, R2, 0x1, PT ;  /* 0x000000010200780c */ /* 0x000fe40003f06270 */
[----:B------:R0:W2:Y:S01]  /*5920*/  LDC.64 R10, c[0x4][R0] ;  /* 0x01000000000a7b82 */ /* 0x0000a20000000a00 */
[----:B------:R-:W-:Y:S02]  /*5930*/  MOV R6, R16 ;  /* 0x0000001000067202 */ /* 0x000fe40000000f00 */
[----:B0-----:R-:W-:Y:S01]  /*5940*/  P2R R0, PR, RZ, 0x1 ;  /* 0x00000001ff007803 */ /* 0x001fe20000000000 */
[----:B---34-:R-:W-:-:S02]  /*5950*/  IMAD.U32 R4, RZ, RZ, UR4 ;  /* 0x00000004ff047e24 */ /* 0x018fc4000f8e00ff */
[----:B-1----:R-:W-:-:S07]  /*5960*/  IMAD.U32 R5, RZ, RZ, UR5 ;  /* 0x00000005ff057e24 */ /* 0x002fce000f8e00ff */
[----:B------:R-:W-:-:S07]  /*5970*/  LEPC R20, `(.L_x_109) ;  /* 0x000000001014794e */ /* 0x000fce0000000000 */
[----:B--2---:R-:W-:Y:S05]  /*5980*/  CALL.ABS.NOINC R10 ;  /* 0x000000000a007343 */ /* 0x004fea0003c00000 */
.L_x_109:
[----:B------:R-:W-:-:S13]  /*5990*/  ISETP.GE.AND P6, PT, R2, 0x1, PT ;  /* 0x000000010200780c */ /* 0x000fda0003fc6270 */
[----:B------:R-:W-:Y:S05]  /*59a0*/  @!P6 BRA `(.L_x_108) ;  /* 0x000000040080e947 */ /* 0x000fea0003800000 */
[C---:B------:R-:W-:Y:S01]  /*59b0*/  ISETP.GE.U32.AND P0, PT, R2.reuse, 0x4, PT ;  /* 0x000000040200780c */ /* 0x040fe20003f06070 */
[----:B------:R-:W-:Y:S01]  /*59c0*/  BSSY.RECONVERGENT B9, `(.L_x_110) ;  /* 0x0000036000097945 */ /* 0x000fe20003800200 */
[----:B------:R-:W-:Y:S01]  /*59d0*/  LOP3.LUT R45, R2, 0x3, RZ, 0xc0, !PT ;  /* 0x00000003022d7812 */ /* 0x000fe200078ec0ff */
[----:B------:R-:W-:-:S10]  /*59e0*/  IMAD.MOV.U32 R42, RZ, RZ, RZ ;  /* 0x000000ffff2a7224 */ /* 0x000fd400078e00ff */
[----:B------:R-:W-:Y:S05]  /*59f0*/  @!P0 BRA `(.L_x_111) ;  /* 0x0000000000c88947 */ /* 0x000fea0003800000 */
[----:B------:R-:W-:Y:S01]  /*5a00*/  LOP3.LUT R42, R2, 0x7ffffffc, RZ, 0xc0, !PT ;  /* 0x7ffffffc022a7812 */ /* 0x000fe200078ec0ff */
[----:B------:R-:W-:-:S07]  /*5a10*/  HFMA2 R2, -RZ, RZ, 0, 0 ;  /* 0x00000000ff027431 */ /* 0x000fce00000001ff */
.L_x_116:
[----:B------:R-:W-:Y:S01]  /*5a20*/  IMAD.WIDE.U32 R40, R2, 0x4, R30 ;  /* 0x0000000402287825 */ /* 0x000fe200078e001e */
[----:B------:R-:W-:Y:S01]  /*5a30*/  MOV R43, 0x0 ;  /* 0x00000000002b7802 */ /* 0x000fe20000000f00 */
[----:B------:R-:W0:Y:S03]  /*5a40*/  LDCU.64 UR4, c[0x4][0x40] ;  /* 0x01000800ff0477ac */ /* 0x000e260008000a00 */
[----:B------:R-:W2:Y:S01]  /*5a50*/  LD.E R3, desc[UR36][R40.64] ;  /* 0x0000002428037980 */ /* 0x000ea2000c101900 */
[----:B------:R1:W3:Y:S01]  /*5a60*/  LDC.64 R8, c[0x4][R43] ;  /* 0x010000002b087b82 */ /* 0x0002e20000000a00 */
[----:B------:R-:W-:Y:S01]  /*5a70*/  MOV R6, R16 ;  /* 0x0000001000067202 */ /* 0x000fe20000000f00 */
[----:B------:R-:W-:Y:S02]  /*5a80*/  IMAD.MOV.U32 R7, RZ, RZ, R17 ;  /* 0x000000ffff077224 */ /* 0x000fe400078e0011 */
[----:B0-----:R-:W-:-:S02]  /*5a90*/  IMAD.U32 R4, RZ, RZ, UR4 ;  /* 0x00000004ff047e24 */ /* 0x001fc4000f8e00ff */
[----:B------:R-:W-:Y:S01]  /*5aa0*/  IMAD.U32 R5, RZ, RZ, UR5 ;  /* 0x00000005ff057e24 */ /* 0x000fe2000f8e00ff */
[----:B--23--:R1:W-:Y:S06]  /*5ab0*/  STL.64 [R1], R2 ;  /* 0x0000000201007387 */ /* 0x00c3ec0000100a00 */
[----:B------:R-:W-:-:S07]  /*5ac0*/  LEPC R20, `(.L_x_112) ;  /* 0x000000001014794e */ /* 0x000fce0000000000 */
[----:B-1----:R-:W-:Y:S05]  /*5ad0*/  CALL.ABS.NOINC R8 ;  /* 0x0000000008007343 */ /* 0x002fea0003c00000 */
.L_x_112:
[----:B------:R-:W2:Y:S01]  /*5ae0*/  LD.E R9, desc[UR36][R40.64+0x4] ;  /* 0x0000042428097980 */ /* 0x000ea2000c101900 */
[----:B------:R-:W-:Y:S01]  /*5af0*/  VIADD R8, R2, 0x1 ;  /* 0x0000000102087836 */ /* 0x000fe20000000000 */
[----:B------:R0:W1:Y:S01]  /*5b00*/  LDC.64 R10, c[0x4][R43] ;  /* 0x010000002b0a7b82 */ /* 0x0000620000000a00 */
[----:B------:R-:W3:Y:S01]  /*5b10*/  LDCU.64 UR4, c[0x4][0x40] ;  /* 0x01000800ff0477ac */ /* 0x000ee20008000a00 */
[----:B------:R-:W-:Y:S01]  /*5b20*/  IMAD.MOV.U32 R6, RZ, RZ, R16 ;  /* 0x000000ffff067224 */ /* 0x000fe200078e0010 */
[----:B------:R-:W-:Y:S02]  /*5b30*/  MOV R7, R17 ;  /* 0x0000001100077202 */ /* 0x000fe40000000f00 */
[----:B---3--:R-:W-:Y:S01]  /*5b40*/  MOV R4, UR4 ;  /* 0x0000000400047c02 */ /* 0x008fe20008000f00 */
[----:B------:R-:W-:Y:S01]  /*5b50*/  IMAD.U32 R5, RZ, RZ, UR5 ;  /* 0x00000005ff057e24 */ /* 0x000fe2000f8e00ff */
[----:B-12---:R0:W-:Y:S06]  /*5b60*/  STL.64 [R1], R8 ;  /* 0x0000000801007387 */ /* 0x0061ec0000100a00 */
[----:B------:R-:W-:-:S07]  /*5b70*/  LEPC R20, `(.L_x_113) ;  /* 0x000000001014794e */ /* 0x000fce0000000000 */
[----:B0-----:R-:W-:Y:S05]  /*5b80*/  CALL.ABS.NOINC R10 ;  /* 0x000000000a007343 */ /* 0x001fea0003c00000 */
.L_x_113:
[----:B------:R-:W2:Y:S01]  /*5b90*/  LD.E R9, desc[UR36][R40.64+0x8] ;  /* 0x0000082428097980 */ /* 0x000ea2000c101900 */
[----:B------:R-:W-:Y:S01]  /*5ba0*/  VIADD R8, R2, 0x2 ;  /* 0x0000000202087836 */ /* 0x000fe20000000000 */
[----:B------:R0:W1:Y:S01]  /*5bb0*/  LDC.64 R10, c[0x4][R43] ;  /* 0x010000002b0a7b82 */ /* 0x0000620000000a00 */
[----:B------:R-:W3:Y:S01]  /*5bc0*/  LDCU.64 UR4, c[0x4][0x40] ;  /* 0x01000800ff0477ac */ /* 0x000ee20008000a00 */
[----:B------:R-:W-:Y:S02]  /*5bd0*/  IMAD.MOV.U32 R6, RZ, RZ, R16 ;  /* 0x000000ffff067224 */ /* 0x000fe400078e0010 */
[----:B------:R-:W-:Y:S02]  /*5be0*/  IMAD.MOV.U32 R7, RZ, RZ, R17 ;  /* 0x000000ffff077224 */ /* 0x000fe400078e0011 */
[----:B---3--:R-:W-:Y:S01]  /*5bf0*/  IMAD.U32 R4, RZ, RZ, UR4 ;  /* 0x00000004ff047e24 */ /* 0x008fe2000f8e00ff */
[----:B------:R-:W-:Y:S01]  /*5c00*/  MOV R5, UR5 ;  /* 0x0000000500057c02 */ /* 0x000fe20008000f00 */
[----:B-12---:R0:W-:Y:S06]  /*5c10*/  STL.64 [R1], R8 ;  /* 0x0000000801007387 */ /* 0x0061ec0000100a00 */
[----:B------:R-:W-:-:S07]  /*5c20*/  LEPC R20, `(.L_x_114) ;  /* 0x000000001014794e */ /* 0x000fce0000000000 */
[----:B0-----:R-:W-:Y:S05]  /*5c30*/  CALL.ABS.NOINC R10 ;  /* 0x000000000a007343 */ /* 0x001fea0003c00000 */
.L_x_114:
[----:B------:R-:W2:Y:S01]  /*5c40*/  LD.E R9, desc[UR36][R40.64+0xc] ;  /* 0x00000c2428097980 */ /* 0x000ea2000c101900 */
[----:B------:R-:W-:Y:S01]  /*5c50*/  IADD3 R8, PT, PT, R2, 0x3, RZ ;  /* 0x0000000302087810 */ /* 0x000fe20007ffe0ff */
[----:B------:R0:W1:Y:S01]  /*5c60*/  LDC.64 R10, c[0x4][R43] ;  /* 0x010000002b0a7b82 */ /* 0x0000620000000a00 */
[----:B------:R-:W3:Y:S01]  /*5c70*/  LDCU.64 UR4, c[0x4][0x40] ;  /* 0x01000800ff0477ac */ /* 0x000ee20008000a00 */
[----:B------:R-:W-:Y:S01]  /*5c80*/  MOV R6, R16 ;  /* 0x0000001000067202 */ /* 0x000fe20000000f00 */
[----:B------:R-:W-:Y:S02]  /*5c90*/  IMAD.MOV.U32 R7, RZ, RZ, R17 ;  /* 0x000000ffff077224 */ /* 0x000fe400078e0011 */
[----:B---3--:R-:W-:Y:S02]  /*5ca0*/  IMAD.U32 R4, RZ, RZ, UR4 ;  /* 0x00000004ff047e24 */ /* 0x008fe4000f8e00ff */
[----:B------:R-:W-:Y:S01]  /*5cb0*/  IMAD.U32 R5, RZ, RZ, UR5 ;  /* 0x00000005ff057e24 */ /* 0x000fe2000f8e00ff */
[----:B-12---:R0:W-:Y:S06]  /*5cc0*/  STL.64 [R1], R8 ;  /* 0x0000000801007387 */ /* 0x0061ec0000100a00 */
[----:B------:R-:W-:-:S07]  /*5cd0*/  LEPC R20, `(.L_x_115) ;  /* 0x000000001014794e */ /* 0x000fce0000000000 */
[----:B0-----:R-:W-:Y:S05]  /*5ce0*/  CALL.ABS.NOINC R10 ;  /* 0x000000000a007343 */ /* 0x001fea0003c00000 */
.L_x_115:
[----:B------:R-:W-:-:S05]  /*5cf0*/  VIADD R2, R2, 0x4 ;  /* 0x0000000402027836 */ /* 0x000fca0000000000 */
[----:B------:R-:W-:-:S13]  /*5d00*/  ISETP.NE.AND P0, PT, R2, R42, PT ;  /* 0x0000002a0200720c */ /* 0x000fda0003f05270 */
[----:B------:R-:W-:Y:S05]  /*5d10*/  @P0 BRA `(.L_x_116) ;  /* 0xfffffffc00400947 */ /* 0x000fea000383ffff */
.L_x_111:
[----:B------:R-:W-:Y:S05]  /*5d20*/  BSYNC.RECONVERGENT B9 ;  /* 0x0000000000097941 */ /* 0x000fea0003800200 */
.L_x_110:
        /* <DEDUP_REMOVED lines=11> */
[----:B--23--:R1:W-:Y:S06]  /*5de0*/  STL.64 [R1], R42 ;  /* 0x0000002a01007387 */ /* 0x00c3ec0000100a00 */
[----:B------:R-:W-:-:S07]  /*5df0*/  LEPC R20, `(.L_x_117) ;  /* 0x000000001014794e */ /* 0x000fce0000000000 */
[----:B-1----:R-:W-:Y:S05]  /*5e00*/  CALL.ABS.NOINC R2 ;  /* 0x0000000002007343 */ /* 0x002fea0003c00000 */
.L_x_117:
[----:B------:R-:W-:-:S13]  /*5e10*/  ISETP.NE.AND P0, PT, R45, 0x1, PT ;  /* 0x000000012d00780c */ /* 0x000fda0003f05270 */
[----:B------:R-:W-:Y:S05]  /*5e20*/  @!P0 BRA `(.L_x_108) ;  /* 0x0000000000608947 */ /* 0x000fea0003800000 */
        /* <DEDUP_REMOVED lines=11> */
.L_x_118:
[----:B------:R-:W-:-:S13]  /*5ee0*/  ISETP.NE.AND P0, PT, R45, 0x2, PT ;  /* 0x000000022d00780c */ /* 0x000fda0003f05270 */
[----:B------:R-:W-:Y:S05]  /*5ef0*/  @!P0 BRA `(.L_x_108) ;  /* 0x00000000002c8947 */ /* 0x000fea0003800000 */
[----:B------:R-:W2:Y:S01]  /*5f00*/  LD.E R43, desc[UR36][R40.64+0x8] ;  /* 0x00000824282b7980 */ /* 0x000ea2000c101900 */
[----:B------:R-:W-:Y:S01]  /*5f10*/  IADD3 R42, PT, PT, R42, 0x2, RZ ;  /* 0x000000022a2a7810 */ /* 0x000fe20007ffe0ff */
[----:B------:R-:W0:Y:S01]  /*5f20*/  LDC.64 R44, c[0x4][R44] ;  /* 0x010000002c2c7b82 */ /* 0x000e220000000a00 */
[----:B------:R-:W1:Y:S01]  /*5f30*/  LDCU.64 UR4, c[0x4][0x40] ;  /* 0x01000800ff0477ac */ /* 0x000e620008000a00 */
[----:B------:R-:W-:Y:S01]  /*5f40*/  MOV R6, R16 ;  /* 0x0000001000067202 */ /* 0x000fe20000000f00 */
[----:B------:R-:W-:Y:S02]  /*5f50*/  IMAD.MOV.U32 R7, RZ, RZ, R17 ;  /* 0x000000ffff077224 */ /* 0x000fe400078e0011 */
[----:B-1----:R-:W-:Y:S02]  /*5f60*/  IMAD.U32 R4, RZ, RZ, UR4 ;  /* 0x00000004ff047e24 */ /* 0x002fe4000f8e00ff */
[----:B------:R-:W-:Y:S01]  /*5f70*/  IMAD.U32 R5, RZ, RZ, UR5 ;  /* 0x00000005ff057e24 */ /* 0x000fe2000f8e00ff */
[----:B0-2---:R1:W-:Y:S06]  /*5f80*/  STL.64 [R1], R42 ;  /* 0x0000002a01007387 */ /* 0x0053ec0000100a00 */
[----:B------:R-:W-:-:S07]  /*5f90*/  LEPC R20, `(.L_x_108) ;  /* 0x000000001014794e */ /* 0x000fce0000000000 */
[----:B-1----:R-:W-:Y:S05]  /*5fa0*/  CALL.ABS.NOINC R44 ;  /* 0x000000002c007343 */ /* 0x002fea0003c00000 */
.L_x_108:
[----:B------:R-:W-:Y:S05]  /*5fb0*/  BSYNC.RECONVERGENT B8 ;  /* 0x0000000000087941 */ /* 0x000fea0003800200 */
.L_x_107:
[----:B--234-:R-:W2:Y:S01]  /*5fc0*/  LDG.E R4, desc[UR36][R36.64+0x14] ;  /* 0x0000142424047981 */ /* 0x01cea2000c1e1900 */
[----:B------:R-:W-:Y:S01]  /*5fd0*/  BSSY.RECONVERGENT B1, `(.L_x_119) ;  /* 0x000015e000017945 */ /* 0x000fe20003800200 */
[----:B--2---:R-:W2:Y:S02]  /*5fe0*/  F2I.TRUNC.NTZ R4, R4 ;  /* 0x0000000400047305 */ /* 0x004ea4000020f100 */
[----:B--2---:R-:W-:-:S13]  /*5ff0*/  ISETP.GE.AND P0, PT, R4, 0x1, PT ;  /* 0x000000010400780c */ /* 0x004fda0003f06270 */
[----:B------:R-:W-:Y:S05]  /*6000*/  @!P0 BRA `(.L_x_120) ;  /* 0x0000001400688947 */ /* 0x000fea0003800000 */
[----:B------:R2:W5:Y:S04]  /*6010*/  LDG.E R2, desc[UR36][R36.64+0x4] ;  /* 0x0000042424027981 */ /* 0x000568000c1e1900 */
[----:B0-----:R2:W5:Y:S01]  /*6020*/  LDG.E R0, desc[UR36][R36.64] ;  /* 0x0000002424007981 */ /* 0x001562000c1e1900 */
[----:B------:R-:W-:-:S07]  /*6030*/  IMAD.MOV.U32 R3, RZ, RZ, RZ ;  /* 0x000000ffff037224 */ /* 0x000fce00078e00ff */
.L_x_138:
[----:B------:R-:W-:-:S05]  /*6040*/  IMAD.WIDE.U32 R6, R3, 0x4, R30 ;  /* 0x0000000403067825 */ /* 0x000fca00078e001e */
[----:B------:R-:W3:Y:S01]  /*6050*/  LD.E R45, desc[UR36][R6.64] ;  /* 0x00000024062d7980 */ /* 0x000ee2000c101900 */
[----:B------:R-:W-:Y:S01]  /*6060*/  BSSY.RECONVERGENT B0, `(.L_x_121) ;  /* 0x0000151000007945 */ /* 0x000fe20003800200 */
[----:B---3--:R-:W-:-:S13]  /*6070*/  ISETP.NE.AND P0, PT, R45, -0x1, PT ;  /* 0xffffffff2d00780c */ /* 0x008fda0003f05270 */
[----:B0-----:R-:W-:Y:S05]  /*6080*/  @!P0 BRA `(.L_x_122) ;  /* 0x0000001400388947 */ /* 0x001fea0003800000 */
[----:B------:R-:W3:Y:S01]  /*6090*/  LDG.E R5, desc[UR36][R36.64+0x10] ;  /* 0x0000102424057981 */ /* 0x000ee2000c1e1900 */
[----:B------:R-:W0:Y:S08]  /*60a0*/  LDC.64 R6, c[0x0][0x3a0] ;  /* 0x0000e800ff067b82 */ /* 0x000e300000000a00 */
[----:B------:R-:W4:Y:S01]  /*60b0*/  LDC.64 R10, c[0x0][0x390] ;  /* 0x0000e400ff0a7b82 */ /* 0x000f220000000a00 */
[----:B0-----:R-:W2:Y:S04]  /*60c0*/  LDG.E R13, desc[UR36][R6.64+0x8] ;  /* 0x00000824060d7981 */ /* 0x001ea8000c1e1900 */
[----:B------:R-:W2:Y:S01]  /*60d0*/  LDG.E R12, desc[UR36][R6.64+0xc] ;  /* 0x00000c24060c7981 */ /* 0x000ea2000c1e1900 */
[----:B------:R-:W-:-:S04]  /*60e0*/  IMAD.SHL.U32 R21, R3, 0x2, RZ ;  /* 0x0000000203157824 */ /* 0x000fc800078e00ff */
[----:B------:R-:W-:-:S04]  /*60f0*/  IMAD.WIDE.U32 R20, R21, 0x4, R36 ;  /* 0x0000000415147825 */ /* 0x000fc800078e0024 */
[----:B----4-:R-:W-:Y:S01]  /*6100*/  IMAD.WIDE R10, R45, 0x8, R10 ;  /* 0x000000082d0a7825 */ /* 0x010fe200078e020a */
[----:B------:R-:W4:Y:S04]  /*6110*/  LDG.E R47, desc[UR36][R20.64+0x1c] ;  /* 0x00001c24142f7981 */ /* 0x000f28000c1e1900 */
[----:B------:R-:W4:Y:S04]  /*6120*/  LDG.E R45, desc[UR36][R20.64+0x18] ;  /* 0x00001824142d7981 */ /* 0x000f28000c1e1900 */
[----:B------:R-:W4:Y:S01]  /*6130*/  LDG.E R48, desc[UR36][R10.64] ;  /* 0x000000240a307981 */ /* 0x000f22000c1e1900 */
[----:B---3--:R-:W1:Y:S02]  /*6140*/  F2I.TRUNC.NTZ R5, R5 ;  /* 0x0000000500057305 */ /* 0x008e64000020f100 */
[----:B-1----:R-:W-:-:S04]  /*6150*/  SHF.L.U32 R8, R5, 0x1, RZ ;  /* 0x0000000105087819 */ /* 0x002fc800000006ff */
[----:B------:R-:W-:-:S04]  /*6160*/  LEA R9, P0, R3, R8, 0x2 ;  /* 0x0000000803097211 */ /* 0x000fc800078010ff */
[----:B------:R-:W-:Y:S02]  /*6170*/  LEA.HI.X.SX32 R8, R8, RZ, 0x1, P0 ;  /* 0x000000ff08087211 */ /* 0x000fe400000f0eff */
[----:B------:R-:W-:-:S04]  /*6180*/  LEA R14, P0, R9, R36, 0x2 ;  /* 0x00000024090e7211 */ /* 0x000fc800078010ff */
[----:B------:R-:W-:Y:S02]  /*6190*/  LEA.HI.X R15, R9, R37, R8, 0x2, P0 ;  /* 0x00000025090f7211 */ /* 0x000fe400000f1408 */
[----:B------:R-:W3:Y:S04]  /*61a0*/  LDG.E R9, desc[UR36][R6.64] ;  /* 0x0000002406097981 */ /* 0x000ee8000c1e1900 */
[----:B------:R-:W2:Y:S04]  /*61b0*/  LDG.E R40, desc[UR36][R14.64+0x20] ;  /* 0x000020240e287981 */ /* 0x000ea8000c1e1900 */
[----:B------:R-:W4:Y:S04]  /*61c0*/  LDG.E R41, desc[UR36][R14.64+0x24] ;  /* 0x000024240e297981 */ /* 0x000f28000c1e1900 */
[----:B------:R-:W3:Y:S04]  /*61d0*/  LDG.E R8, desc[UR36][R6.64+0x4] ;  /* 0x0000042406087981 */ /* 0x000ee8000c1e1900 */
[----:B------:R-:W3:Y:S04]  /*61e0*/  LDG.E R42, desc[UR36][R14.64+0x18] ;  /* 0x000018240e2a7981 */ /* 0x000ee8000c1e1900 */
[----:B------:R-:W3:Y:S01]  /*61f0*/  LDG.E R43, desc[UR36][R14.64+0x1c] ;  /* 0x00001c240e2b7981 */ /* 0x000ee2000c1e1900 */
[----:B------:R-:W-:Y:S01]  /*6200*/  BSSY.RECONVERGENT B2, `(.L_x_123) ;  /* 0x000001b000027945 */ /* 0x000fe20003800200 */
[----:B--2---:R-:W-:Y:S01]  /*6210*/  FADD R44, R40, R13 ;  /* 0x0000000d282c7221 */ /* 0x004fe20000000000 */
[----:B----4-:R-:W-:-:S04]  /*6220*/  FADD R49, R41, R12 ;  /* 0x0000000c29317221 */ /* 0x010fc80000000000 */
[----:B------:R-:W-:Y:S01]  /*6230*/  FMUL R52, R44, R49 ;  /* 0x000000312c347220 */ /* 0x000fe20000400000 */
[----:B---3--:R-:W-:Y:S01]  /*6240*/  FADD R5, R42, R9 ;  /* 0x000000092a057221 */ /* 0x008fe20000000000 */
[----:B------:R-:W-:-:S03]  /*6250*/  FADD R6, R43, R8 ;  /* 0x000000082b067221 */ /* 0x000fc60000000000 */
[C---:B------:R-:W-:Y:S01]  /*6260*/  FMUL R51, R5.reuse, R5 ;  /* 0x0000000505337220 */ /* 0x040fe20000400000 */
[-C--:B------:R-:W-:Y:S01]  /*6270*/  FMUL R46, R6, R6.reuse ;  /* 0x00000006062e7220 */ /* 0x080fe20000400000 */
[----:B------:R-:W-:Y:S02]  /*6280*/  FFMA R52, R5, R6, R52 ;  /* 0x0000000605347223 */ /* 0x000fe40000000034 */
[----:B------:R-:W-:Y:S01]  /*6290*/  FFMA R53, R44, R44, R51 ;  /* 0x0000002c2c357223 */ /* 0x000fe20000000033 */
[----:B------:R-:W-:Y:S01]  /*62a0*/  FFMA R50, R49, R49, R46 ;  /* 0x0000003131327223 */ /* 0x000fe2000000002e */
[----:B------:R-:W-:-:S04]  /*62b0*/  FMUL R8, R52, R52 ;  /* 0x0000003434087220 */ /* 0x000fc80000400000 */
[----:B------:R-:W-:-:S04]  /*62c0*/  FFMA R56, R53, R50, -R8 ;  /* 0x0000003235387223 */ /* 0x000fc80000000808 */
[----:B------:R-:W-:-:S05]  /*62d0*/  VIADD R7, R56, 0x1800000 ;  /* 0x0180000038077836 */ /* 0x000fca0000000000 */
[----:B------:R-:W-:-:S04]  /*62e0*/  LOP3.LUT R7, R7, 0x7f800000, RZ, 0xc0, !PT ;  /* 0x7f80000007077812 */ /* 0x000fc800078ec0ff */
[----:B------:R-:W-:Y:S01]  /*62f0*/  ISETP.GT.U32.AND P0, PT, R7, 0x1ffffff, PT ;  /* 0x01ffffff0700780c */ /* 0x000fe20003f04070 */
[----:B-----5:R-:W-:Y:S01]  /*6300*/  FADD R7, -R0, R45 ;  /* 0x0000002d00077221 */ /* 0x020fe20000000100 */
[----:B------:R-:W-:-:S03]  /*6310*/  FADD R8, -R2, R47 ;  /* 0x0000002f02087221 */ /* 0x000fc60000000100 */
[----:B------:R-:W-:-:S08]  /*6320*/  FADD R48, -R7, R48 ;  /* 0x0000003007307221 */ /* 0x000fd00000000100 */
[----:B------:R-:W-:Y:S05]  /*6330*/  @P0 BRA `(.L_x_124) ;  /* 0x00000000000c0947 */ /* 0x000fea0003800000 */
[----:B------:R-:W-:-:S07]  /*6340*/  MOV R54, 0x6360 ;  /* 0x0000636000367802 */ /* 0x000fce0000000f00 */
[----:B------:R-:W-:Y:S05]  /*6350*/  CALL.REL.NOINC `($__internal_1_$__cuda_sm20_rcp_rn_f32_slowpath) ;  /* 0x00000030009c7944 */ /* 0x000fea0003c00000 */
[----:B------:R-:W-:Y:S05]  /*6360*/  BRA `(.L_x_125) ;  /* 0x0000000000107947 */ /* 0x000fea0003800000 */
.L_x_124:
[----:B------:R-:W0:Y:S02]  /*6370*/  MUFU.RCP R9, R56 ;  /* 0x0000003800097308 */ /* 0x000e240000001000 */
[----:B0-----:R-:W-:-:S04]  /*6380*/  FFMA R12, R56, R9, -1 ;  /* 0xbf800000380c7423 */ /* 0x001fc80000000009 */
[----:B------:R-:W-:-:S04]  /*6390*/  FADD.FTZ R12, -R12, -RZ ;  /* 0x800000ff0c0c7221 */ /* 0x000fc80000010100 */
[----:B------:R-:W-:-:S07]  /*63a0*/  FFMA R9, R9, R12, R9 ;  /* 0x0000000c09097223 */ /* 0x000fce0000000009 */
.L_x_125:
[----:B------:R-:W-:Y:S05]  /*63b0*/  BSYNC.RECONVERGENT B2 ;  /* 0x0000000000027941 */ /* 0x000fea0003800200 */
.L_x_123:
[-C--:B------:R-:W-:Y:S01]  /*63c0*/  FMUL R53, R53, R9.reuse ;  /* 0x0000000935357220 */ /* 0x080fe20000400000 */
[-C--:B------:R-:W-:Y:S01]  /*63d0*/  FMUL R52, R52, -R9.reuse ;  /* 0x8000000934347220 */ /* 0x080fe20000400000 */
[----:B------:R-:W-:Y:S02]  /*63e0*/  FMUL R9, R50, R9 ;  /* 0x0000000932097220 */ /* 0x000fe40000400000 */
[CC--:B------:R-:W-:Y:S01]  /*63f0*/  FMUL R13, R49.reuse, R53.reuse ;  /* 0x00000035310d7220 */ /* 0x0c0fe20000400000 */
[C---:B------:R-:W-:Y:S01]  /*6400*/  FMUL R54, R6.reuse, R53 ;  /* 0x0000003506367220 */ /* 0x040fe20000400000 */
[-C--:B------:R-:W-:Y:S01]  /*6410*/  FMUL R50, R49, R52.reuse ;  /* 0x0000003431327220 */ /* 0x080fe20000400000 */
[-C--:B------:R-:W-:Y:S01]  /*6420*/  FMUL R12, R6, R52.reuse ;  /* 0x00000034060c7220 */ /* 0x080fe20000400000 */
[CC--:B------:R-:W-:Y:S01]  /*6430*/  FFMA R56, R44.reuse, R52.reuse, R13 ;  /* 0x000000342c387223 */ /* 0x0c0fe2000000000d */
[C---:B------:R-:W-:Y:S01]  /*6440*/  FFMA R54, R5.reuse, R52, R54 ;  /* 0x0000003405367223 */ /* 0x040fe20000000036 */
[-C--:B------:R-:W-:Y:S01]  /*6450*/  FFMA R13, R44, R9.reuse, R50 ;  /* 0x000000092c0d7223 */ /* 0x080fe20000000032 */
[----:B------:R-:W-:Y:S01]  /*6460*/  FFMA R9, R5, R9, R12 ;  /* 0x0000000905097223 */ /* 0x000fe2000000000c */
[-C--:B------:R-:W-:Y:S01]  /*6470*/  FMUL R49, R43, R56.reuse ;  /* 0x000000382b317220 */ /* 0x080fe20000400000 */
[----:B------:R-:W-:Y:S01]  /*6480*/  FMUL R53, R41, R56 ;  /* 0x0000003829357220 */ /* 0x000fe20000400000 */
[-C--:B------:R-:W-:Y:S01]  /*6490*/  FMUL R12, R43, R54.reuse ;  /* 0x000000362b0c7220 */ /* 0x080fe20000400000 */
[----:B------:R-:W-:Y:S01]  /*64a0*/  FMUL R41, R41, R54 ;  /* 0x0000003629297220 */ /* 0x000fe20000400000 */
[-C--:B------:R-:W-:Y:S01]  /*64b0*/  FFMA R49, R42, R13.reuse, R49 ;  /* 0x0000000d2a317223 */ /* 0x080fe20000000031 */
[----:B------:R-:W-:Y:S01]  /*64c0*/  FFMA R53, R40, R13, R53 ;  /* 0x0000000d28357223 */ /* 0x000fe20000000035 */
[-C--:B------:R-:W-:Y:S01]  /*64d0*/  FFMA R13, R42, R9.reuse, R12 ;  /* 0x000000092a0d7223 */ /* 0x080fe2000000000c */
[----:B------:R-:W-:Y:S01]  /*64e0*/  FFMA R41, R40, R9, R41 ;  /* 0x0000000928297223 */ /* 0x000fe20000000029 */
[----:B------:R-:W-:Y:S01]  /*64f0*/  FMUL R9, RZ, R49 ;  /* 0x00000031ff097220 */ /* 0x000fe20000400000 */
[----:B------:R-:W-:-:S03]  /*6500*/  FMUL R40, RZ, R53 ;  /* 0x00000035ff287220 */ /* 0x000fc60000400000 */
[C---:B------:R-:W-:Y:S01]  /*6510*/  FFMA R12, R48.reuse, R13, R9 ;  /* 0x0000000d300c7223 */ /* 0x040fe20000000009 */
[----:B------:R-:W-:-:S03]  /*6520*/  FFMA R40, R48, R41, R40 ;  /* 0x0000002930287223 */ /* 0x000fc60000000028 */
[----:B------:R-:W-:Y:S01]  /*6530*/  FADD R45, R45, R12 ;  /* 0x0000000c2d2d7221 */ /* 0x000fe20000000000 */
[----:B------:R-:W-:-:S04]  /*6540*/  FADD R47, R47, R40 ;  /* 0x000000282f2f7221 */ /* 0x000fc80000000000 */
[----:B------:R-:W-:Y:S04]  /*6550*/  STG.E desc[UR36][R20.64+0x18], R45 ;  /* 0x0000182d14007986 */ /* 0x000fe8000c101924 */
[----:B------:R0:W-:Y:S04]  /*6560*/  STG.E desc[UR36][R20.64+0x1c], R47 ;  /* 0x00001c2f14007986 */ /* 0x0001e8000c101924 */
[----:B------:R-:W2:Y:S04]  /*6570*/  LDG.E R42, desc[UR36][R14.64+0x20] ;  /* 0x000020240e2a7981 */ /* 0x000ea8000c1e1900 */
[----:B------:R-:W3:Y:S04]  /*6580*/  LDG.E R44, desc[UR36][R14.64+0x24] ;  /* 0x000024240e2c7981 */ /* 0x000ee8000c1e1900 */
[----:B------:R-:W4:Y:S04]  /*6590*/  LDG.E R12, desc[UR36][R14.64+0x18] ;  /* 0x000018240e0c7981 */ /* 0x000f28000c1e1900 */
[----:B------:R-:W5:Y:S01]  /*65a0*/  LDG.E R40, desc[UR36][R14.64+0x1c] ;  /* 0x00001c240e287981 */ /* 0x000f62000c1e1900 */
[----:B------:R-:W-:Y:S01]  /*65b0*/  FADD R53, -R53, 1 ;  /* 0x3f80000035357421 */ /* 0x000fe20000000100 */
[----:B------:R-:W-:Y:S01]  /*65c0*/  FADD R13, -R13, 1 ;  /* 0x3f8000000d0d7421 */ /* 0x000fe20000000100 */
[----:B------:R-:W-:Y:S02]  /*65d0*/  BSSY.RECONVERGENT B2, `(.L_x_126) ;  /* 0x000001b000027945 */ /* 0x000fe40003800200 */
[----:B--2---:R-:W-:Y:S01]  /*65e0*/  FMUL R52, R53, R42 ;  /* 0x0000002a35347220 */ /* 0x004fe20000400000 */
[-C--:B---3--:R-:W-:Y:S01]  /*65f0*/  FMUL R50, R49, R44.reuse ;  /* 0x0000002c31327220 */ /* 0x088fe20000400000 */
[----:B------:R-:W-:Y:S01]  /*6600*/  FMUL R44, R53, R44 ;  /* 0x0000002c352c7220 */ /* 0x000fe20000400000 */
[-C--:B----4-:R-:W-:Y:S01]  /*6610*/  FMUL R48, R13, R12.reuse ;  /* 0x0000000c0d307220 */ /* 0x090fe20000400000 */
[----:B0-----:R-:W-:-:S03]  /*6620*/  FFMA R21, R41, R12, R52 ;  /* 0x0000000c29157223 */ /* 0x001fc60000000034 */
[----:B------:R-:W-:Y:S01]  /*6630*/  FFMA R49, R49, R42, R48 ;  /* 0x0000002a31317223 */ /* 0x000fe20000000030 */
[-C--:B-----5:R-:W-:Y:S01]  /*6640*/  FFMA R13, R13, R40.reuse, R50 ;  /* 0x000000280d0d7223 */ /* 0x0a0fe20000000032 */
[----:B------:R-:W-:Y:S01]  /*6650*/  FFMA R41, R41, R40, R44 ;  /* 0x0000002829297223 */ /* 0x000fe2000000002c */
[----:B------:R-:W-:Y:S01]  /*6660*/  FADD R40, R5, -R6 ;  /* 0x8000000605287221 */ /* 0x000fe20000000000 */
[----:B------:R0:W-:Y:S04]  /*6670*/  STG.E desc[UR36][R14.64+0x20], R21 ;  /* 0x000020150e007986 */ /* 0x0001e8000c101924 */
[----:B------:R0:W-:Y:S01]  /*6680*/  STG.E desc[UR36][R14.64+0x18], R49 ;  /* 0x000018310e007986 */ /* 0x0001e2000c101924 */
[----:B------:R-:W-:-:S03]  /*6690*/  IADD3 R9, PT, PT, R40, -0xd000000, RZ ;  /* 0xf300000028097810 */ /* 0x000fc60007ffe0ff */
[----:B------:R0:W-:Y:S04]  /*66a0*/  STG.E desc[UR36][R14.64+0x1c], R13 ;  /* 0x00001c0d0e007986 */ /* 0x0001e8000c101924 */
[----:B------:R0:W-:Y:S01]  /*66b0*/  STG.E desc[UR36][R14.64+0x24], R41 ;  /* 0x000024290e007986 */ /* 0x0001e2000c101924 */
[----:B------:R-:W-:Y:S01]  /*66c0*/  ISETP.GT.U32.AND P0, PT, R9, 0x727fffff, PT ;  /* 0x727fffff0900780c */ /* 0x000fe20003f04070 */
[----:B------:R0:W1:Y:S01]  /*66d0*/  MUFU.RSQ R43, R40 ;  /* 0x00000028002b7308 */ /* 0x0000620000001400 */
[----:B------:R-:W-:-:S11]  /*66e0*/  FADD R9, R51, -R46 ;  /* 0x8000002e33097221 */ /* 0x000fd60000000000 */
[----:B0-----:R-:W-:Y:S05]  /*66f0*/  @!P0 BRA `(.L_x_127) ;  /* 0x0000000000108947 */ /* 0x001fea0003800000 */
[----:B------:R-:W-:-:S07]  /*6700*/  MOV R46, 0x6720 ;  /* 0x00006720002e7802 */ /* 0x000fce0000000f00 */
[----:B-1----:R-:W-:Y:S05]  /*6710*/  CALL.REL.NOINC `($__internal_2_$__cuda_sm20_sqrt_rn_f32_slowpath) ;  /* 0x0000003000887944 */ /* 0x002fea0003c00000 */
[----:B------:R-:W-:Y:S01]  /*6720*/  IMAD.MOV.U32 R12, RZ, RZ, R42 ;  /* 0x000000ffff0c7224 */ /* 0x000fe200078e002a */
[----:B------:R-:W-:Y:S06]  /*6730*/  BRA `(.L_x_128) ;  /* 0x0000000000107947 */ /* 0x000fec0003800000 */
.L_x_127:
[----:B-1----:R-:W-:Y:S01]  /*6740*/  FMUL.FTZ R12, R40, R43 ;  /* 0x0000002b280c7220 */ /* 0x002fe20000410000 */
[----:B------:R-:W-:-:S03]  /*6750*/  FMUL.FTZ R14, R43, 0.5 ;  /* 0x3f0000002b0e7820 */ /* 0x000fc60000410000 */
[----:B------:R-:W-:-:S04]  /*6760*/  FFMA R13, -R12, R12, R40 ;  /* 0x0000000c0c0d7223 */ /* 0x000fc80000000128 */
[----:B------:R-:W-:-:S07]  /*6770*/  FFMA R12, R13, R14, R12 ;  /* 0x0000000e0d0c7223 */ /* 0x000fce000000000c */
.L_x_128:
[----:B------:R-:W-:Y:S05]  /*6780*/  BSYNC.RECONVERGENT B2 ;  /* 0x0000000000027941 */ /* 0x000fea0003800200 */
.L_x_126:
        /* <DEDUP_REMOVED lines=16> */
[----:B------:R-:W-:Y:S05]  /*6890*/  CALL.REL.NOINC `($__internal_0_$__cuda_sm20_dblrcp_rn_slowpath_v3) ;  /* 0x0000002800a47944 */ /* 0x000fea0003c00000 */
[----:B------:R-:W-:Y:S01]  /*68a0*/  MOV R20, R40 ;  /* 0x0000002800147202 */ /* 0x000fe20000000f00 */
[----:B------:R-:W-:-:S07]  /*68b0*/  IMAD.MOV.U32 R21, RZ, RZ, R41 ;  /* 0x000000ffff157224 */ /* 0x000fce00078e0029 */
.L_x_130:
[----:B------:R-:W-:Y:S05]  /*68c0*/  BSYNC.RECONVERGENT B2 ;  /* 0x0000000000027941 */ /* 0x000fea0003800200 */
.L_x_129:
        /* <DEDUP_REMOVED lines=10> */
[----:B------:R-:W-:-:S07]  /*6970*/  MOV R46, 0x6990 ;  /* 0x00006990002e7802 */ /* 0x000fce0000000f00 */
[----:B012---:R-:W-:Y:S05]  /*6980*/  CALL.REL.NOINC `($__internal_2_$__cuda_sm20_sqrt_rn_f32_slowpath) ;  /* 0x0000002c00ec7944 */ /* 0x007fea0003c00000 */
[----:B------:R-:W-:Y:S01]  /*6990*/  MOV R14, R42 ;  /* 0x0000002a000e7202 */ /* 0x000fe20000000f00 */
[----:B------:R-:W-:Y:S06]  /*69a0*/  BRA `(.L_x_133) ;  /* 0x0000000000107947 */ /* 0x000fec0003800000 */
.L_x_132:
[----:B-1----:R-:W-:Y:S01]  /*69b0*/  FMUL.FTZ R14, R40, R13 ;  /* 0x0000000d280e7220 */ /* 0x002fe20000410000 */
[----:B------:R-:W-:-:S03]  /*69c0*/  FMUL.FTZ R6, R13, 0.5 ;  /* 0x3f0000000d067820 */ /* 0x000fc60000410000 */
[----:B------:R-:W-:-:S04]  /*69d0*/  FFMA R13, -R14, R14, R40 ;  /* 0x0000000e0e0d7223 */ /* 0x000fc80000000128 */
[----:B------:R-:W-:-:S07]  /*69e0*/  FFMA R14, R13, R6, R14 ;  /* 0x000000060d0e7223 */ /* 0x000fce000000000e */
.L_x_133:
[----:B------:R-:W-:Y:S05]  /*69f0*/  BSYNC.RECONVERGENT B2 ;  /* 0x0000000000027941 */ /* 0x000fea0003800200 */
.L_x_131:
[----:B------:R-:W1:Y:S01]  /*6a00*/  F2F.F64.F32 R14, R14 ;  /* 0x0000000e000e7310 */ /* 0x000e620000201800 */
[----:B------:R-:W-:Y:S07]  /*6a10*/  BSSY.RECONVERGENT B2, `(.L_x_134) ;  /* 0x0000012000027945 */ /* 0x000fee0003800200 */
[----:B-1----:R-:W0:Y:S01]  /*6a20*/  MUFU.RCP64H R13, R15 ;  /* 0x0000000f000d7308 */ /* 0x002e220000001800 */
        /* <DEDUP_REMOVED lines=14> */
[----:B------:R-:W-:Y:S01]  /*6b10*/  IMAD.MOV.U32 R12, RZ, RZ, R40 ;  /* 0x000000ffff0c7224 */ /* 0x000fe200078e0028 */
[----:B------:R-:W-:-:S07]  /*6b20*/  MOV R13, R41 ;  /* 0x00000029000d7202 */ /* 0x000fce0000000f00 */
.L_x_135:
[----:B------:R-:W-:Y:S05]  /*6b30*/  BSYNC.RECONVERGENT B2 ;  /* 0x0000000000027941 */ /* 0x000fea0003800200 */
.L_x_134:
[----:B------:R-:W3:Y:S04]  /*6b40*/  LDG.E R49, desc[UR36][R10.64+0x4] ;  /* 0x000004240a317981 */ /* 0x000ee8000c1e1900 */
[----:B------:R0:W4:Y:S01]  /*6b50*/  LDG.E R48, desc[UR36][R10.64] ;  /* 0x000000240a307981 */ /* 0x000122000c1e1900 */
[----:B------:R-:W1:Y:S01]  /*6b60*/  MUFU.RCP64H R21, 1.7853975296020507812 ;  /* 0x3ffc90fd00157908 */ /* 0x000e620000001800 */
[----:B------:R-:W-:Y:S02]  /*6b70*/  HFMA2 R20, -RZ, RZ, 0, 0 ;  /* 0x00000000ff147431 */ /* 0x000fe400000001ff */
[----:B------:R-:W-:Y:S01]  /*6b80*/  IMAD.MOV.U32 R14, RZ, RZ, -0x55dde88b ;  /* 0xaa221775ff0e7424 */ /* 0x000fe200078e00ff */
[----:B------:R-:W-:Y:S01]  /*6b90*/  UMOV UR4, 0xaeef4458 ;  /* 0xaeef445800047882 */ /* 0x000fe20000000000 */
[----:B------:R-:W-:Y:S01]  /*6ba0*/  IMAD.MOV.U32 R15, RZ, RZ, 0x3ffc90fd ;  /* 0x3ffc90fdff0f7424 */ /* 0x000fe200078e00ff */
[----:B------:R-:W-:Y:S01]  /*6bb0*/  UMOV UR5, 0x3fcb7812 ;  /* 0x3fcb781200057882 */ /* 0x000fe20000000000 */
[----:B------:R0:W5:Y:S04]  /*6bc0*/  LDG.E R6, desc[UR36][R36.64+0xc] ;  /* 0x00000c2424067981 */ /* 0x000168000c1e1900 */
[----:B-1----:R-:W-:-:S08]  /*6bd0*/  DFMA R14, R20, -R14, 1 ;  /* 0x3ff00000140e742b */ /* 0x002fd0000000080e */
[----:B------:R-:W-:-:S08]  /*6be0*/  DFMA R14, R14, R14, R14 ;  /* 0x0000000e0e0e722b */ /* 0x000fd0000000000e */
[----:B------:R-:W-:-:S08]  /*6bf0*/  DFMA R20, R20, R14, R20 ;  /* 0x0000000e1414722b */ /* 0x000fd00000000014 */
[----:B------:R-:W-:-:S08]  /*6c00*/  DMUL R14, R20, -UR4 ;  /* 0x80000004140e7c28 */ /* 0x000fd00008000000 */
[----:B------:R-:W-:Y:S01]  /*6c10*/  DFMA R14, R20, -UR4, R14 ;  /* 0x80000004140e7c2b */ /* 0x000fe2000800000e */
[----:B------:R-:W-:Y:S02]  /*6c20*/  IMAD.MOV.U32 R40, RZ, RZ, -0x748574fc ;  /* 0x8b7a8b04ff287424 */ /* 0x000fe400078e00ff */
[----:B------:R-:W-:-:S05]  /*6c30*/  IMAD.MOV.U32 R41, RZ, RZ, 0x3ed0ee25 ;  /* 0x3ed0ee25ff297424 */ /* 0x000fca00078e00ff */
[----:B0-----:R-:W-:Y:S01]  /*6c40*/  DMUL R10, R14, R14 ;  /* 0x0000000e0e0a7228 */ /* 0x001fe20000000000 */
[----:B------:R-:W-:Y:S01]  /*6c50*/  UMOV UR6, 0x3ae80f1e ;  /* 0x3ae80f1e00067882 */ /* 0x000fe20000000000 */
[----:B------:R-:W-:-:S06]  /*6c60*/  UMOV UR7, 0x3eb1380b ;  /* 0x3eb1380b00077882 */ /* 0x000fcc0000000000 */
        /* <DEDUP_REMOVED lines=11> */
[----:B------:R-:W-:Y:S01]  /*6d20*/  UMOV UR7, 0x3f624924 ;  /* 0x3f62492400077882 */ /* 0x000fe20000000000 */
[----:B------:R-:W-:-:S05]  /*6d30*/  DADD R40, -R14, -UR4 ;  /* 0x800000040e287e29 */ /* 0x000fca0008000100 */
[----:B------:R-:W-:Y:S01]  /*6d40*/  DFMA R42, R10, R42, UR6 ;  /* 0x000000060a2a7e2b */ /* 0x000fe2000800002a */
[----:B------:R-:W-:Y:S01]  /*6d50*/  UMOV UR6, 0x9999a3c4 ;  /* 0x9999a3c400067882 */ /* 0x000fe20000000000 */
[----:B------:R-:W-:Y:S01]  /*6d60*/  UMOV UR7, 0x3f899999 ;  /* 0x3f89999900077882 */ /* 0x000fe20000000000 */
[----:B------:R-:W-:Y:S01]  /*6d70*/  DADD R40, R40, R40 ;  /* 0x0000000028287229 */ /* 0x000fe20000000028 */
[----:B------:R-:W-:-:S04]  /*6d80*/  FSETP.GEU.AND P0, PT, R9, 1.175494350822287508e-38, PT ;  /* 0x008000000900780b */ /* 0x000fc80003f0e000 */
[----:B------:R-:W-:Y:S01]  /*6d90*/  DFMA R42, R10, R42, UR6 ;  /* 0x000000060a2a7e2b */ /* 0x000fe2000800002a */
[----:B------:R-:W-:Y:S01]  /*6da0*/  MOV R46, 0xfefa39ef ;  /* 0xfefa39ef002e7802 */ /* 0x000fe20000000f00 */
[----:B------:R-:W-:Y:S01]  /*6db0*/  IMAD.MOV.U32 R47, RZ, RZ, 0x3fe62e42 ;  /* 0x3fe62e42ff2f7424 */ /* 0x000fe200078e00ff */
[----:B------:R-:W-:Y:S01]  /*6dc0*/  UMOV UR6, 0x55555554 ;  /* 0x5555555400067882 */ /* 0x000fe20000000000 */
[----:B------:R-:W-:Y:S01]  /*6dd0*/  UMOV UR7, 0x3fb55555 ;  /* 0x3fb5555500077882 */ /* 0x000fe20000000000 */
[----:B------:R-:W-:Y:S01]  /*6de0*/  DFMA R40, -R14, -UR4, R40 ;  /* 0x800000040e287c2b */ /* 0x000fe20008000128 */
[----:B------:R-:W-:Y:S01]  /*6df0*/  UMOV UR4, 0x0 ;  /* 0x0000000000047882 */ /* 0x000fe20000000000 */
[----:B------:R-:W-:Y:S01]  /*6e00*/  UMOV UR5, 0x40080000 ;  /* 0x4008000000057882 */ /* 0x000fe20000000000 */
[----:B------:R-:W-:Y:S02]  /*6e10*/  DFMA R42, R10, R42, UR6 ;  /* 0x000000060a2a7e2b */ /* 0x000fe4000800002a */
[----:B------:R-:W-:Y:S01]  /*6e20*/  DFMA R46, R46, UR4, R14 ;  /* 0x000000042e2e7c2b */ /* 0x000fe2000800000e */
[----:B------:R-:W-:Y:S01]  /*6e30*/  IMAD.MOV.U32 R44, RZ, RZ, -0x105c611 ;  /* 0xfefa39efff2c7424 */ /* 0x000fe200078e00ff */
[----:B------:R-:W-:Y:S01]  /*6e40*/  MOV R45, 0x3fe62e42 ;  /* 0x3fe62e42002d7802 */ /* 0x000fe20000000f00 */
[----:B------:R-:W-:Y:S01]  /*6e50*/  DMUL R40, R20, R40 ;  /* 0x0000002814287228 */ /* 0x000fe20000000000 */
[----:B------:R-:W-:-:S02]  /*6e60*/  @!P0 FMUL R9, R9, 8388608 ;  /* 0x4b00000009098820 */ /* 0x000fc40000400000 */
[----:B------:R-:W-:Y:S02]  /*6e70*/  DMUL R42, R10, R42 ;  /* 0x0000002a0a2a7228 */ /* 0x000fe40000000000 */
[----:B------:R-:W-:Y:S01]  /*6e80*/  DFMA R10, -R44, 3, R46 ;  /* 0x400800002c0a782b */ /* 0x000fe2000000012e */
[----:B------:R-:W-:-:S05]  /*6e90*/  VIADD R20, R9, 0xc0d55555 ;  /* 0xc0d5555509147836 */ /* 0x000fca0000000000 */
[C---:B------:R-:W-:Y:S01]  /*6ea0*/  DFMA R40, R14.reuse, R42, R40 ;  /* 0x0000002a0e28722b */ /* 0x040fe20000000028 */
[----:B------:R-:W-:Y:S01]  /*6eb0*/  LOP3.LUT R42, R20, 0xff800000, RZ, 0xc0, !PT ;  /* 0xff800000142a7812 */ /* 0x000fe200078ec0ff */
[----:B------:R-:W-:Y:S01]  /*6ec0*/  DADD R10, -R14, R10 ;  /* 0x000000000e0a7229 */ /* 0x000fe2000000010a */
[----:B------:R-:W-:-:S03]  /*6ed0*/  MOV R21, 0x3e055027 ;  /* 0x3e05502700157802 */ /* 0x000fc60000000f00 */
[----:B------:R-:W-:-:S04]  /*6ee0*/  IMAD.IADD R20, R9, 0x1, -R42 ;  /* 0x0000000109147824 */ /* 0x000fc800078e0a2a */
[----:B------:R-:W-:Y:S01]  /*6ef0*/  FADD R20, R20, -1 ;  /* 0xbf80000014147421 */ /* 0x000fe20000000000 */
[----:B------:R-:W-:Y:S01]  /*6f00*/  DADD R10, R40, -R10 ;  /* 0x00000000280a7229 */ /* 0x000fe2000000080a */
[----:B------:R-:W-:Y:S02]  /*6f10*/  IMAD.MOV.U32 R14, RZ, RZ, 0x3b39803f ;  /* 0x3b39803fff0e7424 */ /* 0x000fe400078e00ff */
[----:B------:R-:W-:Y:S02]  /*6f20*/  IMAD.MOV.U32 R15, RZ, RZ, 0x3c7abc9e ;  /* 0x3c7abc9eff0f7424 */ /* 0x000fe400078e00ff */
[----:B------:R-:W-:-:S04]  /*6f30*/  FFMA R21, R20, -R21, 0.14084610342979431152 ;  /* 0x3e1039f614157423 */ /* 0x000fc80000000815 */
[C---:B------:R-:W-:Y:S01]  /*6f40*/  FFMA R21, R20.reuse, R21, -0.12148627638816833496 ;  /* 0xbdf8cdcc14157423 */ /* 0x040fe20000000015 */
[----:B------:R-:W-:Y:S01]  /*6f50*/  DFMA R10, R14, UR4, R10 ;  /* 0x000000040e0a7c2b */ /* 0x000fe2000800000a */
[----:B------:R-:W-:Y:S01]  /*6f60*/  UMOV UR4, 0x60000000 ;  /* 0x6000000000047882 */ /* 0x000fe20000000000 */
[----:B------:R-:W-:Y:S01]  /*6f70*/  UMOV UR5, 0x3fe6a09e ;  /* 0x3fe6a09e00057882 */ /* 0x000fe20000000000 */
[----:B------:R-:W-:Y:S01]  /*6f80*/  FFMA R21, R20, R21, 0.13980610668659210205 ;  /* 0x3e0f295514157423 */ /* 0x000fe20000000015 */
[----:B------:R-:W-:-:S03]  /*6f90*/  DMUL R12, R12, UR4 ;  /* 0x000000040c0c7c28 */ /* 0x000fc60008000000 */
[----:B------:R-:W-:Y:S01]  /*6fa0*/  FFMA R21, R20, R21, -0.16684235632419586182 ;  /* 0xbe2ad8b914157423 */ /* 0x000fe20000000015 */
[----:B------:R-:W-:-:S03]  /*6fb0*/  DADD R10, R46, R10 ;  /* 0x000000002e0a7229 */ /* 0x000fc6000000000a */
[----:B------:R-:W-:-:S03]  /*6fc0*/  FFMA R21, R20, R21, 0.20012299716472625732 ;  /* 0x3e4ced0b14157423 */ /* 0x000fc60000000015 */
[----:B------:R-:W0:Y:S01]  /*6fd0*/  F2F.F32.F64 R12, R12 ;  /* 0x0000000c000c7310 */ /* 0x000e220000301000 */
[----:B------:R-:W-:Y:S01]  /*6fe0*/  FFMA R21, R20, R21, -0.24999669194221496582 ;  /* 0xbe7fff2214157423 */ /* 0x000fe20000000015 */
[----:B------:R-:W-:-:S03]  /*6ff0*/  FSEL R41, RZ, -23, P0 ;  /* 0xc1b80000ff297808 */ /* 0x000fc60000000000 */
[C---:B------:R-:W-:Y:S01]  /*7000*/  FFMA R21, R20.reuse, R21, 0.33333182334899902344 ;  /* 0x3eaaaa7814157423 */ /* 0x040fe20000000015 */
[----:B------:R-:W-:Y:S02]  /*7010*/  ISETP.GT.U32.AND P0, PT, R9, 0x7f7fffff, PT ;  /* 0x7f7fffff0900780c */ /* 0x000fe40003f04070 */
[----:B------:R1:W2:Y:S01]  /*7020*/  F2F.F32.F64 R10, R10 ;  /* 0x0000000a000a7310 */ /* 0x0002a20000301000 */
[----:B------:R-:W-:Y:S01]  /*7030*/  FFMA R21, R20, R21, -0.5 ;  /* 0xbf00000014157423 */ /* 0x000fe20000000015 */
[----:B------:R-:W-:-:S03]  /*7040*/  I2FP.F32.S32 R42, R42 ;  /* 0x0000002a002a7245 */ /* 0x000fc60000201400 */
[----:B------:R-:W-:Y:S02]  /*7050*/  FMUL R21, R20, R21 ;  /* 0x0000001514157220 */ /* 0x000fe40000400000 */
[----:B------:R-:W-:Y:S02]  /*7060*/  FFMA R42, R42, 1.1920928955078125e-07, R41 ;  /* 0x340000002a2a7823 */ /* 0x000fe40000000029 */
[----:B------:R-:W-:Y:S01]  /*7070*/  FFMA R21, R20, R21, R20 ;  /* 0x0000001514157223 */ /* 0x000fe20000000014 */
[----:B------:R-:W-:Y:S01]  /*7080*/  FSETP.NEU.AND P1, PT, R9, RZ, PT ;  /* 0x000000ff0900720b */ /* 0x000fe20003f2d000 */
[----:B-1----:R-:W-:Y:S01]  /*7090*/  IMAD.MOV.U32 R11, RZ, RZ, 0x3ff71547 ;  /* 0x3ff71547ff0b7424 */ /* 0x002fe200078e00ff */
[----:B------:R-:W-:Y:S01]  /*70a0*/  UMOV UR4, 0x3b39803f ;  /* 0x3b39803f00047882 */ /* 0x000fe20000000000 */
[----:B------:R-:W-:Y:S01]  /*70b0*/  UMOV UR5, 0x3c7abc9e ;  /* 0x3c7abc9e00057882 */ /* 0x000fe20000000000 */
[----:B------:R-:W-:Y:S01]  /*70c0*/  MOV R14, 0xfca213ea ;  /* 0xfca213ea000e7802 */ /* 0x000fe20000000f00 */
[----:B---3--:R-:W-:-:S04]  /*70d0*/  FADD R8, -R8, R49 ;  /* 0x0000003108087221 */ /* 0x008fc80000000100 */
[----:B------:R-:W-:Y:S01]  /*70e0*/  FMUL R15, R8, R8 ;  /* 0x00000008080f7220 */ /* 0x000fe20000400000 */
[----:B----4-:R-:W-:Y:S01]  /*70f0*/  FADD R48, -R7, R48 ;  /* 0x0000003007307221 */ /* 0x010fe20000000100 */
[----:B------:R-:W-:Y:S02]  /*7100*/  MOV R8, 0x7f800000 ;  /* 0x7f80000000087802 */ /* 0x000fe40000000f00 */
[----:B0-----:R-:W-:Y:S01]  /*7110*/  FMUL R15, R12, R15 ;  /* 0x0000000f0c0f7220 */ /* 0x001fe20000400000 */
[----:B------:R-:W-:-:S03]  /*7120*/  FMUL R48, R48, R48 ;  /* 0x0000003030307220 */ /* 0x000fc60000400000 */
[----:B------:R-:W-:Y:S01]  /*7130*/  FMUL R12, R12, R15 ;  /* 0x0000000f0c0c7220 */ /* 0x000fe20000400000 */
[----:B--2---:R-:W-:Y:S01]  /*7140*/  FMUL R48, R5, R48 ;  /* 0x0000003005307220 */ /* 0x004fe20000400000 */
[----:B------:R-:W-:Y:S01]  /*7150*/  FFMA R7, R9, R8, +INF ;  /* 0x7f80000009077423 */ /* 0x000fe20000000008 */
[----:B------:R-:W-:Y:S02]  /*7160*/  @!P0 FFMA R7, R42, 0.69314718246459960938, R21 ;  /* 0x3f3172182a078823 */ /* 0x000fe40000000015 */
[----:B------:R-:W-:Y:S01]  /*7170*/  FFMA R12, R5, R48, R12 ;  /* 0x00000030050c7223 */ /* 0x000fe2000000000c */
[----:B------:R-:W-:Y:S02]  /*7180*/  FADD R5, R10, R10 ;  /* 0x0000000a0a057221 */ /* 0x000fe40000000000 */
[----:B------:R-:W-:Y:S02]  /*7190*/  FSEL R7, R7, -INF , P1 ;  /* 0xff80000007077808 */ /* 0x000fe40000800000 */
[----:B------:R-:W-:-:S04]  /*71a0*/  FFMA R12, R12, 2, R5 ;  /* 0x400000000c0c7823 */ /* 0x000fc80000000005 */
[----:B------:R-:W-:-:S04]  /*71b0*/  FADD R7, R12, R7 ;  /* 0x000000070c077221 */ /* 0x000fc80000000000 */
[----:B------:R-:W0:Y:S01]  /*71c0*/  F2F.F64.F32 R8, R7 ;  /* 0x0000000700087310 */ /* 0x000e220000201800 */
[----:B------:R-:W-:Y:S01]  /*71d0*/  IMAD.MOV.U32 R10, RZ, RZ, 0x652b82fe ;  /* 0x652b82feff0a7424 */ /* 0x000fe200078e00ff */
[----:B0-----:R-:W-:-:S08]  /*71e0*/  DMUL R8, R8, -0.5 ;  /* 0xbfe0000008087828 */ /* 0x001fd00000000000 */
[----:B------:R-:W-:-:S08]  /*71f0*/  DFMA R10, R8, R10, 6.75539944105574400000e+15 ;  /* 0x43380000080a742b */ /* 0x000fd0000000000a */
[----:B------:R-:W-:-:S08]  /*7200*/  DADD R12, R10, -6.75539944105574400000e+15 ;  /* 0xc33800000a0c7429 */ /* 0x000fd00000000000 */
[----:B------:R-:W-:Y:S01]  /*7210*/  DFMA R44, R12, -R44, R8 ;  /* 0x8000002c0c2c722b */ /* 0x000fe20000000008 */
[----:B------:R-:W-:-:S07]  /*7220*/  IMAD.MOV.U32 R15, RZ, RZ, 0x3e928af3 ;  /* 0x3e928af3ff0f7424 */ /* 0x000fce00078e00ff */
[----:B------:R-:W-:Y:S01]  /*7230*/  DFMA R12, R12, -UR4, R44 ;  /* 0x800000040c0c7c2b */ /* 0x000fe2000800002c */
        /* <DEDUP_REMOVED lines=27> */
[----:B------:R-:W-:-:S07]  /*73f0*/  FSETP.GEU.AND P0, PT, |R9|, 4.1917929649353027344, PT ;  /* 0x4086232b0900780b */ /* 0x000fce0003f0e200 */
[C---:B------:R-:W-:Y:S01]  /*7400*/  DFMA R14, R12.reuse, R14, 1 ;  /* 0x3ff000000c0e742b */ /* 0x040fe2000000000e */
[----:B------:R-:W-:Y:S07]  /*7410*/  BSSY.RECONVERGENT B2, `(.L_x_136) ;  /* 0x0000012000027945 */ /* 0x000fee0003800200 */
[----:B------:R-:W-:-:S10]  /*7420*/  DFMA R14, R12, R14, 1 ;  /* 0x3ff000000c0e742b */ /* 0x000fd4000000000e */
[----:B------:R-:W-:Y:S01]  /*7430*/  IMAD R13, R10, 0x100000, R15 ;  /* 0x001000000a0d7824 */ /* 0x000fe200078e020f */
[----:B------:R-:W-:Y:S01]  /*7440*/  MOV R12, R14 ;  /* 0x0000000e000c7202 */ /* 0x000fe20000000f00 */
[----:B------:R-:W-:Y:S06]  /*7450*/  @!P0 BRA `(.L_x_137) ;  /* 0x0000000000348947 */ /* 0x000fec0003800000 */
[----:B------:R-:W-:Y:S01]  /*7460*/  FSETP.GEU.AND P1, PT, |R9|, 4.2275390625, PT ;  /* 0x408748000900780b */ /* 0x000fe20003f2e200 */
[C---:B------:R-:W-:Y:S02]  /*7470*/  DADD R12, R8.reuse, +INF ;  /* 0x7ff00000080c7429 */ /* 0x040fe40000000000 */
[----:B------:R-:W-:-:S08]  /*7480*/  DSETP.GEU.AND P0, PT, R8, RZ, PT ;  /* 0x000000ff0800722a */ /* 0x000fd00003f0e000 */
[----:B------:R-:W-:Y:S02]  /*7490*/  FSEL R12, R12, RZ, P0 ;  /* 0x000000ff0c0c7208 */ /* 0x000fe40000000000 */
[----:B------:R-:W-:Y:S02]  /*74a0*/  @!P1 LEA.HI R5, R10, R10, RZ, 0x1 ;  /* 0x0000000a0a059211 */ /* 0x000fe400078f08ff */
[----:B------:R-:W-:Y:S02]  /*74b0*/  @!P1 MOV R8, R14 ;  /* 0x0000000e00089202 */ /* 0x000fe40000000f00 */
[----:B------:R-:W-:Y:S02]  /*74c0*/  @!P1 SHF.R.S32.HI R5, RZ, 0x1, R5 ;  /* 0x00000001ff059819 */ /* 0x000fe40000011405 */
[----:B------:R-:W-:-:S03]  /*74d0*/  FSEL R13, R13, RZ, P0 ;  /* 0x000000ff0d0d7208 */ /* 0x000fc60000000000 */
[----:B------:R-:W-:Y:S02]  /*74e0*/  @!P1 IMAD.IADD R10, R10, 0x1, -R5 ;  /* 0x000000010a0a9824 */ /* 0x000fe400078e0a05 */
[----:B------:R-:W-:-:S03]  /*74f0*/  @!P1 IMAD R9, R5, 0x100000, R15 ;  /* 0x0010000005099824 */ /* 0x000fc600078e020f */
[----:B------:R-:W-:Y:S01]  /*7500*/  @!P1 LEA R11, R10, 0x3ff00000, 0x14 ;  /* 0x3ff000000a0b9811 */ /* 0x000fe200078ea0ff */
[----:B------:R-:W-:-:S06]  /*7510*/  @!P1 IMAD.MOV.U32 R10, RZ, RZ, RZ ;  /* 0x000000ffff0a9224 */ /* 0x000fcc00078e00ff */
[----:B------:R-:W-:-:S11]  /*7520*/  @!P1 DMUL R12, R8, R10 ;  /* 0x0000000a080c9228 */ /* 0x000fd60000000000 */
.L_x_137:
[----:B------:R-:W-:Y:S05]  /*7530*/  BSYNC.RECONVERGENT B2 ;  /* 0x0000000000027941 */ /* 0x000fea0003800200 */
.L_x_136:
[----:B------:R-:W0:Y:S02]  /*7540*/  F2F.F32.F64 R13, R12 ;  /* 0x0000000c000d7310 */ /* 0x000e240000301000 */
[----:B0----5:R-:W-:-:S05]  /*7550*/  FMUL R5, R13, R6 ;  /* 0x000000060d057220 */ /* 0x021fca0000400000 */
[----:B------:R0:W-:Y:S02]  /*7560*/  STG.E desc[UR36][R36.64+0xc], R5 ;  /* 0x00000c0524007986 */ /* 0x0001e4000c101924 */
.L_x_122:
[----:B------:R-:W-:Y:S05]  /*7570*/  BSYNC.RECONVERGENT B0 ;  /* 0x0000000000007941 */ /* 0x000fea0003800200 */
.L_x_121:
[----:B------:R-:W-:-:S05]  /*7580*/  VIADD R3, R3, 0x1 ;  /* 0x0000000103037836 */ /* 0x000fca0000000000 */
[----:B------:R-:W-:-:S13]  /*7590*/  ISETP.NE.AND P0, PT, R3, R4, PT ;  /* 0x000000040300720c */ /* 0x000fda0003f05270 */
[----:B------:R-:W-:Y:S05]  /*75a0*/  @P0 BRA `(.L_x_138) ;  /* 0xffffffe800a40947 */ /* 0x000fea000383ffff */
.L_x_120:
[----:B------:R-:W-:Y:S05]  /*75b0*/  BSYNC.RECONVERGENT B1 ;  /* 0x0000000000017941 */ /* 0x000fea0003800200 */
.L_x_119:
[----:B0----5:R-:W0:Y:S02]  /*75c0*/  LDC R0, c[0x0][0x39c] ;  /* 0x0000e700ff007b82 */ /* 0x021e240000000800 */
[----:B0-----:R-:W-:-:S13]  /*75d0*/  ISETP.GE.AND P0, PT, R0, 0x1, PT ;  /* 0x000000010000780c */ /* 0x001fda0003f06270 */
[----:B------:R-:W-:Y:S05]  /*75e0*/  @!P0 BRA `(.L_x_18) ;  /* 0x0000001c001c8947 */ /* 0x000fea0003800000 */
[----:B------:R-:W-:Y:S02]  /*75f0*/  ISETP.GE.U32.AND P0, PT, R26, 0x3, PT ;  /* 0x000000031a00780c */ /* 0x000fe40003f06070 */
[----:B-1----:R-:W-:-:S11]  /*7600*/  MOV R9, RZ ;  /* 0x000000ff00097202 */ /* 0x002fd60000000f00 */
[----:B------:R-:W-:Y:S05]  /*7610*/  @!P0 BRA `(.L_x_139) ;  /* 0x00000014000c8947 */ /* 0x000fea0003800000 */
[----:B------:R-:W3:Y:S01]  /*7620*/  LD.E.U8 R2, desc[UR36][R22.64] ;  /* 0x0000002416027980 */ /* 0x000ee2000c101100 */
[----:B------:R-:W-:Y:S01]  /*7630*/  BSSY.RECONVERGENT B0, `(.L_x_140) ;  /* 0x0000025000007945 */ /* 0x000fe20003800200 */
[----:B---3--:R-:W-:-:S13]  /*7640*/  ISETP.NE.AND P0, PT, R2, RZ, PT ;  /* 0x000000ff0200720c */ /* 0x008fda0003f05270 */
[----:B------:R-:W-:Y:S05]  /*7650*/  @P0 BRA `(.L_x_141) ;  /* 0x0000000000880947 */ /* 0x000fea0003800000 */
[----:B------:R-:W0:Y:S01]  /*7660*/  LDC.64 R4, c[0x0][0x390] ;  /* 0x0000e400ff047b82 */ /* 0x000e220000000a00 */
[----:B------:R-:W3:Y:S04]  /*7670*/  LDG.E R10, desc[UR36][R36.64+0x14] ;  /* 0x00001424240a7981 */ /* 0x000ee8000c1e1900 */
[----:B------:R-:W4:Y:S04]  /*7680*/  LDG.E R6, desc[UR36][R36.64] ;  /* 0x0000002424067981 */ /* 0x000f28000c1e1900 */
[----:B------:R-:W5:Y:S04]  /*7690*/  LDG.E R8, desc[UR36][R36.64+0x4] ;  /* 0x0000042424087981 */ /* 0x000f68000c1e1900 */
[----:B------:R-:W2:Y:S04]  /*76a0*/  LDG.E R14, desc[UR36][R36.64+0x10] ;  /* 0x00001024240e7981 */ /* 0x000ea8000c1e1900 */
[----:B0-----:R-:W4:Y:S04]  /*76b0*/  LDG.E R7, desc[UR36][R4.64] ;  /* 0x0000002404077981 */ /* 0x001f28000c1e1900 */
[----:B------:R-:W5:Y:S01]  /*76c0*/  LDG.E R11, desc[UR36][R4.64+0x4] ;  /* 0x00000424040b7981 */ /* 0x000f62000c1e1900 */
[----:B------:R-:W0:Y:S01]  /*76d0*/  LDC.64 R2, c[0x0][0x3a0] ;  /* 0x0000e800ff027b82 */ /* 0x000e220000000a00 */
[----:B---3--:R-:W1:Y:S02]  /*76e0*/  F2I.TRUNC.NTZ R10, R10 ;  /* 0x0000000a000a7305 */ /* 0x008e64000020f100 */
[----:B-1----:R-:W-:-:S02]  /*76f0*/  VIADD R12, R10, 0x1 ;  /* 0x000000010a0c7836 */ /* 0x002fc40000000000 */
[----:B------:R-:W-:-:S03]  /*7700*/  IMAD.SHL.U32 R15, R10, 0x2, RZ ;  /* 0x000000020a0f7824 */ /* 0x000fc600078e00ff */
[----:B------:R-:W-:Y:S01]  /*7710*/  I2FP.F32.S32 R13, R12 ;  /* 0x0000000c000d7245 */ /* 0x000fe20000201400 */
[----:B----4-:R-:W-:Y:S01]  /*7720*/  FADD R9, R6, R7 ;  /* 0x0000000706097221 */ /* 0x010fe20000000000 */
[----:B------:R-:W-:-:S04]  /*7730*/  IMAD.WIDE R6, R15, 0x4, R36 ;  /* 0x000000040f067825 */ /* 0x000fc800078e0224 */
[----:B-----5:R-:W-:Y:S01]  /*7740*/  FADD R11, R8, R11 ;  /* 0x0000000b080b7221 */ /* 0x020fe20000000000 */
[----:B------:R-:W-:Y:S04]  /*7750*/  STG.E desc[UR36][R36.64+0x14], R13 ;  /* 0x0000140d24007986 */ /* 0x000fe8000c101924 */
[----:B------:R-:W-:Y:S04]  /*7760*/  STG.E desc[UR36][R6.64+0x18], R9 ;  /* 0x0000180906007986 */ /* 0x000fe8000c101924 */
[----:B------:R1:W-:Y:S04]  /*7770*/  STG.E desc[UR36][R6.64+0x1c], R11 ;  /* 0x00001c0b06007986 */ /* 0x0003e8000c101924 */
[----:B0-----:R-:W3:Y:S01]  /*7780*/  LDG.E R15, desc[UR36][R2.64] ;  /* 0x00000024020f7981 */ /* 0x001ee2000c1e1900 */
[----:B--2---:R-:W0:Y:S01]  /*7790*/  F2I.TRUNC.NTZ R14, R14 ;  /* 0x0000000e000e7305 */ /* 0x004e22000020f100 */
[----:B------:R-:W-:-:S04]  /*77a0*/  SHF.L.U32 R5, R10, 0x2, RZ ;  /* 0x000000020a057819 */ /* 0x000fc800000006ff */
[----:B------:R-:W-:Y:S01]  /*77b0*/  SHF.R.S32.HI R21, RZ, 0x1f, R5 ;  /* 0x0000001fff157819 */ /* 0x000fe20000011405 */
[----:B0-----:R-:W-:-:S05]  /*77c0*/  IMAD.SHL.U32 R4, R14, 0x2, RZ ;  /* 0x000000020e047824 */ /* 0x001fca00078e00ff */
[----:B------:R-:W-:-:S04]  /*77d0*/  IADD3 R5, P0, PT, R4, R5, RZ ;  /* 0x0000000504057210 */ /* 0x000fc80007f1e0ff */
[----:B------:R-:W-:Y:S02]  /*77e0*/  LEA.HI.X.SX32 R21, R4, R21, 0x1, P0 ;  /* 0x0000001504157211 */ /* 0x000fe400000f0eff */
[----:B------:R-:W-:-:S04]  /*77f0*/  LEA R4, P0, R5, R36, 0x2 ;  /* 0x0000002405047211 */ /* 0x000fc800078010ff */
[----:B------:R-:W-:-:S05]  /*7800*/  LEA.HI.X R5, R5, R37, R21, 0x2, P0 ;  /* 0x0000002505057211 */ /* 0x000fca00000f1415 */
[----:B---3--:R0:W-:Y:S04]  /*7810*/  STG.E desc[UR36][R4.64+0x18], R15 ;  /* 0x0000180f04007986 */ /* 0x0081e8000c101924 */
[----:B-1----:R-:W2:Y:S04]  /*7820*/  LDG.E R7, desc[UR36][R2.64+0x4] ;  /* 0x0000042402077981 */ /* 0x002ea8000c1e1900 */
[----:B--2---:R0:W-:Y:S04]  /*7830*/  STG.E desc[UR36][R4.64+0x1c], R7 ;  /* 0x00001c0704007986 */ /* 0x0041e8000c101924 */
[----:B------:R-:W2:Y:S04]  /*7840*/  LDG.E R9, desc[UR36][R2.64+0x8] ;  /* 0x0000082402097981 */ /* 0x000ea8000c1e1900 */
[----:B--2---:R0:W-:Y:S04]  /*7850*/  STG.E desc[UR36][R4.64+0x20], R9 ;  /* 0x0000200904007986 */ /* 0x0041e8000c101924 */
[----:B------:R-:W2:Y:S04]  /*7860*/  LDG.E R11, desc[UR36][R2.64+0xc] ;  /* 0x00000c24020b7981 */ /* 0x000ea8000c1e1900 */
[----:B--2---:R0:W-:Y:S02]  /*7870*/  STG.E desc[UR36][R4.64+0x24], R11 ;  /* 0x0000240b04007986 */ /* 0x0041e4000c101924 */
.L_x_141:
[----:B------:R-:W-:Y:S05]  /*7880*/  BSYNC.RECONVERGENT B0 ;  /* 0x0000000000007941 */ /* 0x000fea0003800200 */
.L_x_140:
[----:B------:R-:W3:Y:S01]  /*7890*/  LD.E.U8 R2, desc[UR36][R22.64+0x1] ;  /* 0x0000012416027980 */ /* 0x000ee2000c101100 */
[----:B------:R-:W-:Y:S01]  /*78a0*/  BSSY.RECONVERGENT B0, `(.L_x_142) ;  /* 0x0000025000007945 */ /* 0x000fe20003800200 */
[----:B---3--:R-:W-:-:S13]  /*78b0*/  ISETP.NE.AND P0, PT, R2, RZ, PT ;  /* 0x000000ff0200720c */ /* 0x008fda0003f05270 */
[----:B------:R-:W-:Y:S05]  /*78c0*/  @P0 BRA `(.L_x_143) ;  /* 0x0000000000880947 */ /* 0x000fea0003800000 */
[----:B0-----:R-:W0:Y:S01]  /*78d0*/  LDC.64 R6, c[0x0][0x390] ;  /* 0x0000e400ff067b82 */ /* 0x001e220000000a00 */
        /* <DEDUP_REMOVED lines=8> */
[C---:B-1----:R-:W-:Y:S01]  /*7960*/  VIADD R12, R10.reuse, 0x1 ;  /* 0x000000010a0c7836 */ /* 0x042fe20000000000 */
[----:B------:R-:W-:-:S04]  /*7970*/  SHF.L.U32 R15, R10, 0x1, RZ ;  /* 0x000000010a0f7819 */ /* 0x000fc800000006ff */
        /* <DEDUP_REMOVED lines=9> */
[----:B------:R-:W-:-:S05]  /*7a10*/  IMAD.SHL.U32 R7, R10, 0x4, RZ ;  /* 0x000000040a077824 */ /* 0x000fca00078e00ff */
        /* <DEDUP_REMOVED lines=13> */
.L_x_143:
[----:B------:R-:W-:Y:S05]  /*7af0*/  BSYNC.RECONVERGENT B0 ;  /* 0x0000000000007941 */ /* 0x000fea0003800200 */
.L_x_142:
[----:B------:R-:W4:Y:S01]  /*7b00*/  LD.E.U8 R2, desc[UR36][R22.64+0x2] ;  /* 0x0000022416027980 */ /* 0x000f22000c101100 */
[----:B------:R-:W-:Y:S01]  /*7b10*/  BSSY.RECONVERGENT B0, `(.L_x_144) ;  /* 0x0000025000007945 */ /* 0x000fe20003800200 */
[----:B----4-:R-:W-:-:S13]  /*7b20*/  ISETP.NE.AND P0, PT, R2, RZ, PT ;  /* 0x000000ff0200720c */ /* 0x010fda0003f05270 */
[----:B------:R-:W-:Y:S05]  /*7b30*/  @P0 BRA `(.L_x_145) ;  /* 0x0000000000880947 */ /* 0x000fea0003800000 */
[----:B0--3--:R-:W0:Y:S01]  /*7b40*/  LDC.64 R6, c[0x0][0x390] ;  /* 0x0000e400ff067b82 */ /* 0x009e220000000a00 */
        /* <DEDUP_REMOVED lines=8> */
[C---:B-1----:R-:W-:Y:S01]  /*7bd0*/  IADD3 R12, PT, PT, R10.reuse, 0x1, RZ ;  /* 0x000000010a0c7810 */ /* 0x042fe20007ffe0ff */
        /* <DEDUP_REMOVED lines=11> */
[----:B------:R-:W-:Y:S02]  /*7c90*/  SHF.R.S32.HI R21, RZ, 0x1f, R7 ;  /* 0x0000001fff157819 */ /* 0x000fe40000011407 */
[----:B0-----:R-:W-:-:S04]  /*7ca0*/  SHF.L.U32 R6, R14, 0x1, RZ ;  /* 0x000000010e067819 */ /* 0x001fc800000006ff */
        /* <DEDUP_REMOVED lines=11> */
.L_x_145:
[----:B------:R-:W-:Y:S05]  /*7d60*/  BSYNC.RECONVERGENT B0 ;  /* 0x0000000000007941 */ /* 0x000fea0003800200 */
.L_x_144:
[----:B------:R-:W5:Y:S01]  /*7d70*/  LD.E.U8 R2, desc[UR36][R22.64+0x3] ;  /* 0x0000032416027980 */ /* 0x000f62000c101100 */
[----:B------:R-:W-:Y:S01]  /*7d80*/  LOP3.LUT R0, R0, 0x7ffffffc, RZ, 0xc0, !PT ;  /* 0x7ffffffc00007812 */ /* 0x000fe200078ec0ff */
[----:B------:R-:W-:Y:S03]  /*7d90*/  BSSY.RECONVERGENT B0, `(.L_x_146) ;  /* 0x0000026000007945 */ /* 0x000fe60003800200 */
[----:B------:R-:W-:Y:S02]  /*7da0*/  ISETP.NE.AND P1, PT, R0, 0x4, PT ;  /* 0x000000040000780c */ /* 0x000fe40003f25270 */
[----:B-----5:R-:W-:-:S13]  /*7db0*/  ISETP.NE.AND P0, PT, R2, RZ, PT ;  /* 0x000000ff0200720c */ /* 0x020fda0003f05270 */
[----:B------:R-:W-:Y:S05]  /*7dc0*/  @P0 BRA `(.L_x_147) ;  /* 0x0000000000880947 */ /* 0x000fea0003800000 */
[----:B0--34-:R-:W0:Y:S01]  /*7dd0*/  LDC.64 R6, c[0x0][0x390] ;  /* 0x0000e400ff067b82 */ /* 0x019e220000000a00 */
        /* <DEDUP_REMOVED lines=33> */
.L_x_147:
[----:B------:R-:W-:Y:S05]  /*7ff0*/  BSYNC.RECONVERGENT B0 ;  /* 0x0000000000007941 */ /* 0x000fea0003800200 */
.L_x_146:
[----:B0--34-:R-:W-:Y:S01]  /*8000*/  IMAD.MOV.U32 R9, RZ, RZ, R0 ;  /* 0x000000ffff097224 */ /* 0x019fe200078e0000 */
[----:B------:R-:W-:Y:S06]  /*8010*/  @!P1 BRA `(.L_x_139) ;  /* 0x00000008008c9947 */ /* 0x000fec0003800000 */
[----:B------:R-:W-:Y:S01]  /*8020*/  HFMA2 R5, -RZ, RZ, 0, 2.384185791015625e-07 ;  /* 0x00000004ff057431 */ /* 0x000fe200000001ff */
[----:B------:R-:W-:Y:S06]  /*8030*/  BSSY.RECONVERGENT B0, `(.L_x_148) ;  /* 0x00000a0000007945 */ /* 0x000fec0003800200 */
.L_x_157:
[----:B------:R-:W-:Y:S01]  /*8040*/  IADD3 R2, P0, PT, R5, R22, RZ ;  /* 0x0000001605027210 */ /* 0x000fe20007f1e0ff */
[----:B0-----:R-:W0:Y:S04]  /*8050*/  LDC.64 R6, c[0x0][0x390] ;  /* 0x0000e400ff067b82 */ /* 0x001e280000000a00 */
[----:B------:R-:W-:-:S05]  /*8060*/  IMAD.X R3, RZ, RZ, R23, P0 ;  /* 0x000000ffff037224 */ /* 0x000fca00000e0617 */
[----:B---3--:R-:W3:Y:S01]  /*8070*/  LD.E.U8 R4, desc[UR36][R2.64] ;  /* 0x0000002402047980 */ /* 0x008ee2000c101100 */
[----:B------:R-:W-:Y:S01]  /*8080*/  BSSY.RECONVERGENT B1, `(.L_x_149) ;  /* 0x0000025000017945 */ /* 0x000fe20003800200 */
[----:B0-----:R-:W-:Y:S01]  /*8090*/  IMAD.WIDE.U32 R6, R5, 0x8, R6 ;  /* 0x0000000805067825 */ /* 0x001fe200078e0006 */
[----:B---3--:R-:W-:-:S13]  /*80a0*/  ISETP.NE.AND P0, PT, R4, RZ, PT ;  /* 0x000000ff0400720c */ /* 0x008fda0003f05270 */
[----:B----4-:R-:W-:Y:S05]  /*80b0*/  @P0 BRA `(.L_x_150) ;  /* 0x0000000000840947 */ /* 0x010fea0003800000 */
[----:B------:R-:W3:Y:S04]  /*80c0*/  LDG.E R14, desc[UR36][R36.64+0x14] ;  /* 0x00001424240e7981 */ /* 0x000ee8000c1e1900 */
[----:B------:R-:W4:Y:S04]  /*80d0*/  LDG.E R4, desc[UR36][R36.64] ;  /* 0x0000002424047981 */ /* 0x000f28000c1e1900 */
[----:B------:R-:W4:Y:S04]  /*80e0*/  LDG.E R11, desc[UR36][R6.64] ;  /* 0x00000024060b7981 */ /* 0x000f28000c1e1900 */
[----:B------:R-:W5:Y:S04]  /*80f0*/  LDG.E R12, desc[UR36][R36.64+0x4] ;  /* 0x00000424240c7981 */ /* 0x000f68000c1e1900 */
[----:B------:R-:W5:Y:S04]  /*8100*/  LDG.E R13, desc[UR36][R6.64+0x4] ;  /* 0x00000424060d7981 */ /* 0x000f68000c1e1900 */
[----:B------:R-:W2:Y:S01]  /*8110*/  LDG.E R20, desc[UR36][R36.64+0x10] ;  /* 0x0000102424147981 */ /* 0x000ea2000c1e1900 */
[----:B------:R-:W0:Y:S01]  /*8120*/  LDC.64 R8, c[0x0][0x3a0] ;  /* 0x0000e800ff087b82 */ /* 0x000e220000000a00 */
[----:B---3--:R-:W1:Y:S01]  /*8130*/  F2I.TRUNC.NTZ R14, R14 ;  /* 0x0000000e000e7305 */ /* 0x008e62000020f100 */
[----:B----4-:R-:W-:Y:S01]  /*8140*/  FADD R15, R4, R11 ;  /* 0x0000000b040f7221 */ /* 0x010fe20000000000 */
[C---:B-1----:R-:W-:Y:S01]  /*8150*/  VIADD R10, R14.reuse, 0x1 ;  /* 0x000000010e0a7836 */ /* 0x042fe20000000000 */
[----:B------:R-:W-:-:S04]  /*8160*/  SHF.L.U32 R21, R14, 0x1, RZ ;  /* 0x000000010e157819 */ /* 0x000fc800000006ff */
[----:B------:R-:W-:Y:S01]  /*8170*/  I2FP.F32.S32 R41, R10 ;  /* 0x0000000a00297245 */ /* 0x000fe20000201400 */
        /* <DEDUP_REMOVED lines=21> */
.L_x_150:
[----:B------:R-:W-:Y:S05]  /*82d0*/  BSYNC.RECONVERGENT B1 ;  /* 0x0000000000017941 */ /* 0x000fea0003800200 */
.L_x_149:
[----:B------:R-:W3:Y:S01]  /*82e0*/  LD.E.U8 R4, desc[UR36][R2.64+0x1] ;  /* 0x0000012402047980 */ /* 0x000ee2000c101100 */
[----:B------:R-:W-:Y:S01]  /*82f0*/  BSSY.RECONVERGENT B1, `(.L_x_151) ;  /* 0x0000024000017945 */ /* 0x000fe20003800200 */
[----:B---3--:R-:W-:-:S13]  /*8300*/  ISETP.NE.AND P0, PT, R4, RZ, PT ;  /* 0x000000ff0400720c */ /* 0x008fda0003f05270 */
[----:B------:R-:W-:Y:S05]  /*8310*/  @P0 BRA `(.L_x_152) ;  /* 0x0000000000840947 */ /* 0x000fea0003800000 */
[----:B------:R-:W3:Y:S04]  /*8320*/  LDG.E R14, desc[UR36][R36.64+0x14] ;  /* 0x00001424240e7981 */ /* 0x000ee8000c1e1900 */
[----:B------:R-:W4:Y:S04]  /*8330*/  LDG.E R4, desc[UR36][R36.64] ;  /* 0x0000002424047981 */ /* 0x000f28000c1e1900 */
[----:B0-----:R-:W4:Y:S04]  /*8340*/  LDG.E R11, desc[UR36][R6.64+0x8] ;  /* 0x00000824060b7981 */ /* 0x001f28000c1e1900 */
[----:B------:R-:W5:Y:S04]  /*8350*/  LDG.E R12, desc[UR36][R36.64+0x4] ;  /* 0x00000424240c7981 */ /* 0x000f68000c1e1900 */
[----:B------:R-:W5:Y:S04]  /*8360*/  LDG.E R13, desc[UR36][R6.64+0xc] ;  /* 0x00000c24060d7981 */ /* 0x000f68000c1e1900 */
[----:B------:R-:W2:Y:S01]  /*8370*/  LDG.E R20, desc[UR36][R36.64+0x10] ;  /* 0x0000102424147981 */ /* 0x000ea2000c1e1900 */
[----:B------:R-:W0:Y:S01]  /*8380*/  LDC.64 R8, c[0x0][0x3a0] ;  /* 0x0000e800ff087b82 */ /* 0x000e220000000a00 */
[----:B---3--:R-:W1:Y:S01]  /*8390*/  F2I.TRUNC.NTZ R14, R14 ;  /* 0x0000000e000e7305 */ /* 0x008e62000020f100 */
[----:B----4-:R-:W-:Y:S01]  /*83a0*/  FADD R15, R4, R11 ;  /* 0x0000000b040f7221 */ /* 0x010fe20000000000 */
[C---:B-1----:R-:W-:Y:S01]  /*83b0*/  IADD3 R10, PT, PT, R14.reuse, 0x1, RZ ;  /* 0x000000010e0a7810 */ /* 0x042fe20007ffe0ff */
[----:B------:R-:W-:-:S03]  /*83c0*/  IMAD.SHL.U32 R21, R14, 0x2, RZ ;  /* 0x000000020e157824 */ /* 0x000fc600078e00ff */
        /* <DEDUP_REMOVED lines=22> */
.L_x_152:
[----:B------:R-:W-:Y:S05]  /*8530*/  BSYNC.RECONVERGENT B1 ;  /* 0x0000000000017941 */ /* 0x000fea0003800200 */
.L_x_151:
[----:B------:R-:W4:Y:S01]  /*8540*/  LD.E.U8 R4, desc[UR36][R2.64+0x2] ;  /* 0x0000022402047980 */ /* 0x000f22000c101100 */
[----:B------:R-:W-:Y:S01]  /*8550*/  BSSY.RECONVERGENT B1, `(.L_x_153) ;  /* 0x0000024000017945 */ /* 0x000fe20003800200 */
[----:B----4-:R-:W-:-:S13]  /*8560*/  ISETP.NE.AND P0, PT, R4, RZ, PT ;  /* 0x000000ff0400720c */ /* 0x010fda0003f05270 */
[----:B------:R-:W-:Y:S05]  /*8570*/  @P0 BRA `(.L_x_154) ;  /* 0x0000000000840947 */ /* 0x000fea0003800000 */
[----:B------:R-:W4:Y:S04]  /*8580*/  LDG.E R14, desc[UR36][R36.64+0x14] ;  /* 0x00001424240e7981 */ /* 0x000f28000c1e1900 */
[----:B------:R-:W5:Y:S04]  /*8590*/  LDG.E R4, desc[UR36][R36.64] ;  /* 0x0000002424047981 */ /* 0x000f68000c1e1900 */
[----:B0--3--:R-:W5:Y:S04]  /*85a0*/  LDG.E R11, desc[UR36][R6.64+0x10] ;  /* 0x00001024060b7981 */ /* 0x009f68000c1e1900 */
[----:B------:R-:W3:Y:S04]  /*85b0*/  LDG.E R12, desc[UR36][R36.64+0x4] ;  /* 0x00000424240c7981 */ /* 0x000ee8000c1e1900 */
[----:B------:R-:W3:Y:S04]  /*85c0*/  LDG.E R13, desc[UR36][R6.64+0x14] ;  /* 0x00001424060d7981 */ /* 0x000ee8000c1e1900 */
[----:B------:R-:W2:Y:S01]  /*85d0*/  LDG.E R20, desc[UR36][R36.64+0x10] ;  /* 0x0000102424147981 */ /* 0x000ea2000c1e1900 */
[----:B------:R-:W0:Y:S01]  /*85e0*/  LDC.64 R8, c[0x0][0x3a0] ;  /* 0x0000e800ff087b82 */ /* 0x000e220000000a00 */
[----:B----4-:R-:W1:Y:S01]  /*85f0*/  F2I.TRUNC.NTZ R14, R14 ;  /* 0x0000000e000e7305 */ /* 0x010e62000020f100 */
[----:B-----5:R-:W-:Y:S01]  /*8600*/  FADD R15, R4, R11 ;  /* 0x0000000b040f7221 */ /* 0x020fe20000000000 */
[----:B-1----:R-:W-:-:S02]  /*8610*/  VIADD R10, R14, 0x1 ;  /* 0x000000010e0a7836 */ /* 0x002fc40000000000 */
[----:B------:R-:W-:-:S03]  /*8620*/  IMAD.SHL.U32 R21, R14, 0x2, RZ ;  /* 0x000000020e157824 */ /* 0x000fc600078e00ff */
[----:B------:R-:W-:Y:S01]  /*8630*/  I2FP.F32.S32 R41, R10 ;  /* 0x0000000a00297245 */ /* 0x000fe20000201400 */
[----:B------:R-:W-:-:S04]  /*8640*/  IMAD.WIDE R10, R21, 0x4, R36 ;  /* 0x00000004150a7825 */ /* 0x000fc800078e0224 */
[----:B---3--:R-:W-:Y:S01]  /*8650*/  FADD R21, R12, R13 ;  /* 0x0000000d0c157221 */ /* 0x008fe20000000000 */
        /* <DEDUP_REMOVED lines=19> */
.L_x_154:
[----:B------:R-:W-:Y:S05]  /*8790*/  BSYNC.RECONVERGENT B1 ;  /* 0x0000000000017941 */ /* 0x000fea0003800200 */
.L_x_153:
[----:B------:R-:W5:Y:S01]  /*87a0*/  LD.E.U8 R2, desc[UR36][R2.64+0x3] ;  /* 0x0000032402027980 */ /* 0x000f62000c101100 */
[----:B------:R-:W-:Y:S01]  /*87b0*/  BSSY.RECONVERGENT B1, `(.L_x_155) ;  /* 0x0000024000017945 */ /* 0x000fe20003800200 */
[----:B-----5:R-:W-:-:S13]  /*87c0*/  ISETP.NE.AND P0, PT, R2, RZ, PT ;  /* 0x000000ff0200720c */ /* 0x020fda0003f05270 */
[----:B------:R-:W-:Y:S05]  /*87d0*/  @P0 BRA `(.L_x_156) ;  /* 0x0000000000840947 */ /* 0x000fea0003800000 */
[----:B0--34-:R-:W3:Y:S04]  /*87e0*/  LDG.E R12, desc[UR36][R36.64+0x14] ;  /* 0x00001424240c7981 */ /* 0x019ee8000c1e1900 */
        /* <DEDUP_REMOVED lines=9> */
[----:B------:R-:W-:Y:S01]  /*8880*/  SHF.L.U32 R21, R12, 0x1, RZ ;  /* 0x000000010c157819 */ /* 0x000fe200000006ff */
[----:B-----5:R-:W-:-:S03]  /*8890*/  FADD R13, R10, R13 ;  /* 0x0000000d0a0d7221 */ /* 0x020fc60000000000 */
[----:B------:R-:W-:Y:S01]  /*88a0*/  I2FP.F32.S32 R15, R8 ;  /* 0x00000008000f7245 */ /* 0x000fe20000201400 */
[----:B------:R-:W-:-:S04]  /*88b0*/  IMAD.WIDE R8, R21, 0x4, R36 ;  /* 0x0000000415087825 */ /* 0x000fc800078e0224 */
        /* <DEDUP_REMOVED lines=19> */
.L_x_156:
[----:B------:R-:W-:Y:S05]  /*89f0*/  BSYNC.RECONVERGENT B1 ;  /* 0x0000000000017941 */ /* 0x000fea0003800200 */
.L_x_155:
[----:B------:R-:W-:-:S04]  /*8a00*/  IADD3 R5, PT, PT, R5, 0x4, RZ ;  /* 0x0000000405057810 */ /* 0x000fc80007ffe0ff */
[----:B------:R-:W-:-:S13]  /*8a10*/  ISETP.NE.AND P0, PT, R5, R0, PT ;  /* 0x000000000500720c */ /* 0x000fda0003f05270 */
[----:B------:R-:W-:Y:S05]  /*8a20*/  @P0 BRA `(.L_x_157) ;  /* 0xfffffff400840947 */ /* 0x000fea000383ffff */
[----:B------:R-:W-:Y:S05]  /*8a30*/  BSYNC.RECONVERGENT B0 ;  /* 0x0000000000007941 */ /* 0x000fea0003800200 */
.L_x_148:
[----:B0-----:R-:W-:-:S07]  /*8a40*/  IMAD.MOV.U32 R9, RZ, RZ, R0 ;  /* 0x000000ffff097224 */ /* 0x001fce00078e0000 */
.L_x_139:
[----:B------:R-:W-:-:S13]  /*8a50*/  ISETP.NE.AND P0, PT, R29, RZ, PT ;  /* 0x000000ff1d00720c */ /* 0x000fda0003f05270 */
[----:B------:R-:W-:Y:S05]  /*8a60*/  @!P0 BRA `(.L_x_18) ;  /* 0x0000000400fc8947 */ /* 0x000fea0003800000 */
[----:B------:R-:W-:-:S13]  /*8a70*/  ISETP.NE.AND P0, PT, R29, 0x1, PT ;  /* 0x000000011d00780c */ /* 0x000fda0003f05270 */
[----:B------:R-:W-:Y:S05]  /*8a80*/  @!P0 BRA `(.L_x_158) ;  /* 0x0000000400448947 */ /* 0x000fea0003800000 */
[----:B------:R-:W-:Y:S01]  /*8a90*/  IADD3 R2, P0, PT, R9, R22, RZ ;  /* 0x0000001609027210 */ /* 0x000fe20007f1e0ff */
[----:B------:R-:W0:Y:S04]  /*8aa0*/  LDC.64 R4, c[0x0][0x390] ;  /* 0x0000e400ff047b82 */ /* 0x000e280000000a00 */
[----:B------:R-:W-:-:S05]  /*8ab0*/  IMAD.X R3, RZ, RZ, R23, P0 ;  /* 0x000000ffff037224 */ /* 0x000fca00000e0617 */
[----:B------:R-:W5:Y:S01]  /*8ac0*/  LD.E.U8 R0, desc[UR36][R2.64] ;  /* 0x0000002402007980 */ /* 0x000f62000c101100 */
[----:B------:R-:W-:Y:S01]  /*8ad0*/  BSSY.RECONVERGENT B0, `(.L_x_159) ;  /* 0x0000025000007945 */ /* 0x000fe20003800200 */
[----:B0-----:R-:W-:Y:S01]  /*8ae0*/  IMAD.WIDE.U32 R4, R9, 0x8, R4 ;  /* 0x0000000809047825 */ /* 0x001fe200078e0004 */
[----:B-----5:R-:W-:-:S13]  /*8af0*/  ISETP.NE.AND P0, PT, R0, RZ, PT ;  /* 0x000000ff0000720c */ /* 0x020fda0003f05270 */
[----:B------:R-:W-:Y:S05]  /*8b00*/  @P0 BRA `(.L_x_160) ;  /* 0x0000000000840947 */ /* 0x000fea0003800000 */
[----:B---34-:R-:W3:Y:S04]  /*8b10*/  LDG.E R12, desc[UR36][R36.64+0x14] ;  /* 0x00001424240c7981 */ /* 0x018ee8000c1e1900 */
        /* <DEDUP_REMOVED lines=32> */
.L_x_160:
[----:B------:R-:W-:Y:S05]  /*8d20*/  BSYNC.RECONVERGENT B0 ;  /* 0x0000000000007941 */ /* 0x000fea0003800200 */
.L_x_159:
[----:B------:R-:W5:Y:S01]  /*8d30*/  LD.E.U8 R2, desc[UR36][R2.64+0x1] ;  /* 0x0000012402027980 */ /* 0x000f62000c101100 */
[----:B------:R-:W-:Y:S01]  /*8d40*/  BSSY.RECONVERGENT B0, `(.L_x_161) ;  /* 0x0000024000007945 */ /* 0x000fe20003800200 */
[----:B-----5:R-:W-:-:S13]  /*8d50*/  ISETP.NE.AND P0, PT, R2, RZ, PT ;  /* 0x000000ff0200720c */ /* 0x020fda0003f05270 */
[----:B------:R-:W-:Y:S05]  /*8d60*/  @P0 BRA `(.L_x_162) ;  /* 0x0000000000840947 */ /* 0x000fea0003800000 */
[----:B------:R-:W5:Y:S04]  /*8d70*/  LDG.E R10, desc[UR36][R36.64+0x14] ;  /* 0x00001424240a7981 */ /* 0x000f68000c1e1900 */
[----:B------:R-:W2:Y:S04]  /*8d80*/  LDG.E R7, desc[UR36][R4.64+0x8] ;  /* 0x0000082404077981 */ /* 0x000ea8000c1e1900 */
[----:B------:R-:W2:Y:S04]  /*8d90*/  LDG.E R0, desc[UR36][R36.64] ;  /* 0x0000002424007981 */ /* 0x000ea8000c1e1900 */
[----:B0--34-:R-:W3:Y:S04]  /*8da0*/  LDG.E R13, desc[UR36][R4.64+0xc] ;  /* 0x00000c24040d7981 */ /* 0x019ee8000c1e1900 */
[----:B------:R-:W3:Y:S04]  /*8db0*/  LDG.E R8, desc[UR36][R36.64+0x4] ;  /* 0x0000042424087981 */ /* 0x000ee8000c1e1900 */
[----:B------:R-:W4:Y:S01]  /*8dc0*/  LDG.E R12, desc[UR36][R36.64+0x10] ;  /* 0x00001024240c7981 */ /* 0x000f22000c1e1900 */
[----:B------:R-:W0:Y:S01]  /*8dd0*/  LDC.64 R2, c[0x0][0x3a0] ;  /* 0x0000e800ff027b82 */ /* 0x000e220000000a00 */
[----:B-----5:R-:W1:Y:S01]  /*8de0*/  F2I.TRUNC.NTZ R10, R10 ;  /* 0x0000000a000a7305 */ /* 0x020e62000020f100 */
[----:B--2---:R-:W-:Y:S01]  /*8df0*/  FADD R11, R0, R7 ;  /* 0x00000007000b7221 */ /* 0x004fe20000000000 */
[----:B-1----:R-:W-:-:S02]  /*8e00*/  VIADD R6, R10, 0x1 ;  /* 0x000000010a067836 */ /* 0x002fc40000000000 */
[----:B---3--:R-:W-:Y:S01]  /*8e10*/  FADD R13, R8, R13 ;  /* 0x0000000d080d7221 */ /* 0x008fe20000000000 */
[----:B------:R-:W-:Y:S02]  /*8e20*/  IMAD.SHL.U32 R21, R10, 0x2, RZ ;  /* 0x000000020a157824 */ /* 0x000fe400078e00ff */
[----:B------:R-:W-:Y:S02]  /*8e30*/  I2FP.F32.S32 R15, R6 ;  /* 0x00000006000f7245 */ /* 0x000fe40000201400 */
[----:B------:R-:W-:-:S03]  /*8e40*/  IMAD.WIDE R6, R21, 0x4, R36 ;  /* 0x0000000415067825 */ /* 0x000fc600078e0224 */
[----:B------:R-:W-:Y:S04]  /*8e50*/  STG.E desc[UR36][R36.64+0x14], R15 ;  /* 0x0000140f24007986 */ /* 0x000fe8000c101924 */
[----:B------:R-:W-:Y:S04]  /*8e60*/  STG.E desc[UR36][R6.64+0x18], R11 ;  /* 0x0000180b06007986 */ /* 0x000fe8000c101924 */
[----:B------:R1:W-:Y:S04]  /*8e70*/  STG.E desc[UR36][R6.64+0x1c], R13 ;  /* 0x00001c0d06007986 */ /* 0x0003e8000c101924 */
[----:B0-----:R-:W2:Y:S01]  /*8e80*/  LDG.E R21, desc[UR36][R2.64] ;  /* 0x0000002402157981 */ /* 0x001ea2000c1e1900 */
[----:B----4-:R-:W0:Y:S01]  /*8e90*/  F2I.TRUNC.NTZ R12, R12 ;  /* 0x0000000c000c7305 */ /* 0x010e22000020f100 */
[----:B------:R-:W-:-:S04]  /*8ea0*/  SHF.L.U32 R5, R10, 0x2, RZ ;  /* 0x000000020a057819 */ /* 0x000fc800000006ff */
[----:B------:R-:W-:Y:S01]  /*8eb0*/  SHF.R.S32.HI R41, RZ, 0x1f, R5 ;  /* 0x0000001fff297819 */ /* 0x000fe20000011405 */
[----:B0-----:R-:W-:-:S05]  /*8ec0*/  IMAD.SHL.U32 R0, R12, 0x2, RZ ;  /* 0x000000020c007824 */ /* 0x001fca00078e00ff */
        /* <DEDUP_REMOVED lines=10> */
[----:B--2---:R0:W-:Y:S02]  /*8f70*/  STG.E desc[UR36][R4.64+0x24], R13 ;  /* 0x0000240d04007986 */ /* 0x0041e4000c101924 */
.L_x_162:
[----:B------:R-:W-:Y:S05]  /*8f80*/  BSYNC.RECONVERGENT B0 ;  /* 0x0000000000007941 */ /* 0x000fea0003800200 */
.L_x_161:
[----:B------:R-:W-:-:S07]  /*8f90*/  VIADD R9, R9, 0x2 ;  /* 0x0000000209097836 */ /* 0x000fce0000000000 */
.L_x_158:
[----:B------:R-:W1:Y:S02]  /*8fa0*/  LDCU UR4, c[0x0][0x39c] ;  /* 0x00007380ff0477ac */ /* 0x000e640008000800 */
[----:B-1----:R-:W-:-:S04]  /*8fb0*/  ULOP3.LUT UR4, UR4, 0x1, URZ, 0xc0, !UPT ;  /* 0x0000000104047892 */ /* 0x002fc8000f8ec0ff */
[----:B------:R-:W-:-:S09]  /*8fc0*/  UISETP.NE.U32.AND UP0, UPT, UR4, 0x1, UPT ;  /* 0x000000010400788c */ /* 0x000fd2000bf05070 */
[----:B------:R-:W-:Y:S05]  /*8fd0*/  BRA.U UP0, `(.L_x_18) ;  /* 0x0000000100a07547 */ /* 0x000fea000b800000 */
[----:B------:R-:W-:-:S04]  /*8fe0*/  IADD3 R2, P0, PT, R9, R22, RZ ;  /* 0x0000001609027210 */ /* 0x000fc80007f1e0ff */
[----:B------:R-:W-:-:S05]  /*8ff0*/  IADD3.X R3, PT, PT, RZ, R23, RZ, P0, !PT ;  /* 0x00000017ff037210 */ /* 0x000fca00007fe4ff */
[----:B------:R-:W5:Y:S02]  /*9000*/  LD.E.U8 R2, desc[UR36][R2.64] ;  /* 0x0000002402027980 */ /* 0x000f64000c101100 */
[----:B-----5:R-:W-:-:S13]  /*9010*/  ISETP.NE.AND P0, PT, R2, RZ, PT ;  /* 0x000000ff0200720c */ /* 0x020fda0003f05270 */
[----:B------:R-:W-:Y:S05]  /*9020*/  @P0 BRA `(.L_x_18) ;  /* 0x00000000008c0947 */ /* 0x000fea0003800000 */
[----:B0-----:R-:W0:Y:S01]  /*9030*/  LDC.64 R4, c[0x0][0x390] ;  /* 0x0000e400ff047b82 */ /* 0x001e220000000a00 */
[----:B------:R-:W5:Y:S04]  /*9040*/  LDG.E R10, desc[UR36][R36.64+0x14] ;  /* 0x00001424240a7981 */ /* 0x000f68000c1e1900 */
[----:B------:R-:W2:Y:S04]  /*9050*/  LDG.E R0, desc[UR36][R36.64] ;  /* 0x0000002424007981 */ /* 0x000ea8000c1e1900 */
[----:B------:R-:W2:Y:S04]  /*9060*/  LDG.E R8, desc[UR36][R36.64+0x4] ;  /* 0x0000042424087981 */ /* 0x000ea8000c1e1900 */
[----:B---34-:R-:W3:Y:S01]  /*9070*/  LDG.E R12, desc[UR36][R36.64+0x10] ;  /* 0x00001024240c7981 */ /* 0x018ee2000c1e1900 */
[----:B0-----:R-:W-:-:S05]  /*9080*/  IMAD.WIDE.U32 R4, R9, 0x8, R4 ;  /* 0x0000000809047825 */ /* 0x001fca00078e0004 */
[----:B------:R-:W2:Y:S04]  /*9090*/  LDG.E R7, desc[UR36][R4.64] ;  /* 0x0000002404077981 */ /* 0x000ea8000c1e1900 */
[----:B------:R-:W4:Y:S01]  /*90a0*/  LDG.E R11, desc[UR36][R4.64+0x4] ;  /* 0x00000424040b7981 */ /* 0x000f22000c1e1900 */
[----:B------:R-:W0:Y:S01]  /*90b0*/  LDC.64 R2, c[0x0][0x3a0] ;  /* 0x0000e800ff027b82 */ /* 0x000e220000000a00 */
[----:B-----5:R-:W1:Y:S02]  /*90c0*/  F2I.TRUNC.NTZ R10, R10 ;  /* 0x0000000a000a7305 */ /* 0x020e64000020f100 */
[C---:B-1----:R-:W-:Y:S02]  /*90d0*/  VIADD R6, R10.reuse, 0x1 ;  /* 0x000000010a067836 */ /* 0x042fe40000000000 */
[----:B------:R-:W-:-:S03]  /*90e0*/  IMAD.SHL.U32 R15, R10, 0x2, RZ ;  /* 0x000000020a0f7824 */ /* 0x000fc600078e00ff */
[----:B------:R-:W-:Y:S01]  /*90f0*/  I2FP.F32.S32 R13, R6 ;  /* 0x00000006000d7245 */ /* 0x000fe20000201400 */
[----:B--2---:R-:W-:Y:S01]  /*9100*/  FADD R9, R0, R7 ;  /* 0x0000000700097221 */ /* 0x004fe20000000000 */
[----:B------:R-:W-:-:S04]  /*9110*/  IMAD.WIDE R6, R15, 0x4, R36 ;  /* 0x000000040f067825 */ /* 0x000fc800078e0224 */
[----:B----4-:R-:W-:Y:S01]  /*9120*/  FADD R11, R8, R11 ;  /* 0x0000000b080b7221 */ /* 0x010fe20000000000 */
[----:B------:R-:W-:Y:S04]  /*9130*/  STG.E desc[UR36][R36.64+0x14], R13 ;  /* 0x0000140d24007986 */ /* 0x000fe8000c101924 */
[----:B------:R-:W-:Y:S04]  /*9140*/  STG.E desc[UR36][R6.64+0x18], R9 ;  /* 0x0000180906007986 */ /* 0x000fe8000c101924 */
[----:B------:R1:W-:Y:S04]  /*9150*/  STG.E desc[UR36][R6.64+0x1c], R11 ;  /* 0x00001c0b06007986 */ /* 0x0003e8000c101924 */
[----:B0-----:R-:W2:Y:S01]  /*9160*/  LDG.E R15, desc[UR36][R2.64] ;  /* 0x00000024020f7981 */ /* 0x001ea2000c1e1900 */
[----:B---3--:R-:W0:Y:S01]  /*9170*/  F2I.TRUNC.NTZ R12, R12 ;  /* 0x0000000c000c7305 */ /* 0x008e22000020f100 */
        /* <DEDUP_REMOVED lines=14> */
.L_x_18:
[----:B------:R-:W-:Y:S05]  /*9260*/  BSYNC.RECONVERGENT B6 ;  /* 0x0000000000067941 */ /* 0x000fea0003800200 */
.L_x_16:
[----:B------:R-:W-:-:S13]  /*9270*/  ISETP.NE.AND P0, PT, R39, RZ, PT ;  /* 0x000000ff2700720c */ /* 0x000fda0003f05270 */
[----:B------:R-:W-:Y:S05]  /*9280*/  @P0 BRA `(.L_x_163) ;  /* 0xffffff7c00080947 */ /* 0x000fea000383ffff */
[----:B------:R-:W-:Y:S05]  /*9290*/  BSYNC.RECONVERGENT B7 ;  /* 0x0000000000077941 */ /* 0x000fea0003800200 */
.L_x_15:
[----:B------:R-:W-:-:S13]  /*92a0*/  ISETP.GE.AND P0, PT, R18, 0x1, PT ;  /* 0x000000011200780c */ /* 0x000fda0003f06270 */
[----:B------:R-:W-:Y:S05]  /*92b0*/  @!P0 EXIT ;  /* 0x000000000000894d */ /* 0x000fea0003800000 */
[----:B------:R-:W-:Y:S01]  /*92c0*/  MOV R0, 0x10 ;  /* 0x0000001000007802 */ /* 0x000fe20000000f00 */
[----:B0-2---:R-:W-:Y:S01]  /*92d0*/  IMAD.MOV.U32 R5, RZ, RZ, R23 ;  /* 0x000000ffff057224 */ /* 0x005fe200078e0017 */
[----:B------:R-:W-:Y:S02]  /*92e0*/  MOV R4, R22 ;  /* 0x0000001600047202 */ /* 0x000fe40000000f00 */
[----:B------:R0:W2:Y:S05]  /*92f0*/  LDC.64 R2, c[0x4][R0] ;  /* 0x0100000000027b82 */ /* 0x0000aa0000000a00 */
[----:B---34-:R-:W-:-:S07]  /*9300*/  LEPC R20, `(.L_x_164) ;  /* 0x000000001014794e */ /* 0x018fce0000000000 */
[----:B012---:R-:W-:Y:S05]  /*9310*/  CALL.ABS.NOINC R2 ;  /* 0x0000000002007343 */ /* 0x007fea0003c00000 */
.L_x_164:
[----:B------:R-:W-:Y:S05]  /*9320*/  EXIT ;  /* 0x000000000000794d */ /* 0x000fea0003800000 */
        .weak           $__internal_0_$__cuda_sm20_dblrcp_rn_slowpath_v3
        .type           $__internal_0_$__cuda_sm20_dblrcp_rn_slowpath_v3,@function
        .size           $__internal_0_$__cuda_sm20_dblrcp_rn_slowpath_v3,($__internal_1_$__cuda_sm20_rcp_rn_f32_slowpath - $__internal_0_$__cuda_sm20_dblrcp_rn_slowpath_v3)
$__internal_0_$__cuda_sm20_dblrcp_rn_slowpath_v3:
[----:B------:R-:W-:Y:S01]  /*9330*/  DSETP.GTU.AND P2, PT, |R40|, +INF , PT ;  /* 0x7ff000002800742a */ /* 0x000fe20003f4c200 */
[----:B------:R-:W-:-:S13]  /*9340*/  BSSY.RECONVERGENT B3, `(.L_x_165) ;  /* 0x0000024000037945 */ /* 0x000fda0003800200 */
[----:B------:R-:W-:Y:S05]  /*9350*/  @P2 BRA `(.L_x_166) ;  /* 0x0000000000802947 */ /* 0x000fea0003800000 */
[----:B------:R-:W-:-:S04]  /*9360*/  LOP3.LUT R43, R41, 0x7fffffff, RZ, 0xc0, !PT ;  /* 0x7fffffff292b7812 */ /* 0x000fc800078ec0ff */
[----:B------:R-:W-:-:S04]  /*9370*/  IADD3 R42, PT, PT, R43, -0x1, RZ ;  /* 0xffffffff2b2a7810 */ /* 0x000fc80007ffe0ff */
[----:B------:R-:W-:-:S13]  /*9380*/  ISETP.GE.U32.AND P2, PT, R42, 0x7fefffff, PT ;  /* 0x7fefffff2a00780c */ /* 0x000fda0003f46070 */
[----:B------:R-:W-:Y:S01]  /*9390*/  @P2 LOP3.LUT R45, R41, 0x7ff00000, RZ, 0x3c, !PT ;  /* 0x7ff00000292d2812 */ /* 0x000fe200078e3cff */
[----:B------:R-:W-:Y:S01]  /*93a0*/  @P2 IMAD.MOV.U32 R44, RZ, RZ, RZ ;  /* 0x000000ffff2c2224 */ /* 0x000fe200078e00ff */
[----:B------:R-:W-:Y:S06]  /*93b0*/  @P2 BRA `(.L_x_167) ;  /* 0x0000000000702947 */ /* 0x000fec0003800000 */
[----:B------:R-:W-:-:S13]  /*93c0*/  ISETP.GE.U32.AND P2, PT, R43, 0x1000001, PT ;  /* 0x010000012b00780c */ /* 0x000fda0003f46070 */
[----:B------:R-:W-:Y:S05]  /*93d0*/  @!P2 BRA `(.L_x_168) ;  /* 0x000000000038a947 */ /* 0x000fea0003800000 */
[----:B------:R-:W-:Y:S01]  /*93e0*/  IADD3 R43, PT, PT, R41, -0x3fe00000, RZ ;  /* 0xc0200000292b7810 */ /* 0x000fe20007ffe0ff */
[----:B------:R-:W-:Y:S01]  /*93f0*/  IMAD.MOV.U32 R42, RZ, RZ, R40 ;  /* 0x000000ffff2a7224 */ /* 0x000fe200078e0028 */
[----:B------:R-:W-:Y:S02]  /*9400*/  MOV R44, R47 ;  /* 0x0000002f002c7202 */ /* 0x000fe40000000f00 */
[----:B------:R-:W0:Y:S04]  /*9410*/  MUFU.RCP64H R45, R43 ;  /* 0x0000002b002d7308 */ /* 0x000e280000001800 */
[----:B0-----:R-:W-:-:S08]  /*9420*/  DFMA R46, -R42, R44, 1 ;  /* 0x3ff000002a2e742b */ /* 0x001fd0000000012c */
[----:B------:R-:W-:-:S08]  /*9430*/  DFMA R46, R46, R46, R46 ;  /* 0x0000002e2e2e722b */ /* 0x000fd0000000002e */
[----:B------:R-:W-:-:S08]  /*9440*/  DFMA R46, R44, R46, R44 ;  /* 0x0000002e2c2e722b */ /* 0x000fd0000000002c */
[----:B------:R-:W-:-:S08]  /*9450*/  DFMA R44, -R42, R46, 1 ;  /* 0x3ff000002a2c742b */ /* 0x000fd0000000012e */
[----:B------:R-:W-:-:S08]  /*9460*/  DFMA R44, R46, R44, R46 ;  /* 0x0000002c2e2c722b */ /* 0x000fd0000000002e */
[----:B------:R-:W-:-:S08]  /*9470*/  DMUL R44, R44, 2.2250738585072013831e-308 ;  /* 0x001000002c2c7828 */ /* 0x000fd00000000000 */
[----:B------:R-:W-:-:S08]  /*9480*/  DFMA R40, -R40, R44, 1 ;  /* 0x3ff000002828742b */ /* 0x000fd0000000012c */
[----:B------:R-:W-:-:S08]  /*9490*/  DFMA R40, R40, R40, R40 ;  /* 0x000000282828722b */ /* 0x000fd00000000028 */
[----:B------:R-:W-:Y:S01]  /*94a0*/  DFMA R44, R44, R40, R44 ;  /* 0x000000282c2c722b */ /* 0x000fe2000000002c */
[----:B------:R-:W-:Y:S10]  /*94b0*/  BRA `(.L_x_167) ;  /* 0x0000000000307947 */ /* 0x000ff40003800000 */
.L_x_168:
[----:B------:R-:W-:Y:S01]  /*94c0*/  DMUL R40, R40, 8.11296384146066816958e+31 ;  /* 0x4690000028287828 */ /* 0x000fe20000000000 */
[----:B------:R-:W-:-:S05]  /*94d0*/  IMAD.MOV.U32 R42, RZ, RZ, R47 ;  /* 0x000000ffff2a7224 */ /* 0x000fca00078e002f */
[----:B------:R-:W0:Y:S02]  /*94e0*/  MUFU.RCP64H R43, R41 ;  /* 0x00000029002b7308 */ /* 0x000e240000001800 */
[----:B0-----:R-:W-:-:S08]  /*94f0*/  DFMA R44, -R40, R42, 1 ;  /* 0x3ff00000282c742b */ /* 0x001fd0000000012a */
[----:B------:R-:W-:-:S08]  /*9500*/  DFMA R44, R44, R44, R44 ;  /* 0x0000002c2c2c722b */ /* 0x000fd0000000002c */
[----:B------:R-:W-:-:S08]  /*9510*/  DFMA R44, R42, R44, R42 ;  /* 0x0000002c2a2c722b */ /* 0x000fd0000000002a */
[----:B------:R-:W-:-:S08]  /*9520*/  DFMA R42, -R40, R44, 1 ;  /* 0x3ff00000282a742b */ /* 0x000fd0000000012c */
[----:B------:R-:W-:-:S08]  /*9530*/  DFMA R42, R44, R42, R44 ;  /* 0x0000002a2c2a722b */ /* 0x000fd0000000002c */
[----:B------:R-:W-:Y:S01]  /*9540*/  DMUL R44, R42, 8.11296384146066816958e+31 ;  /* 0x469000002a2c7828 */ /* 0x000fe20000000000 */
[----:B------:R-:W-:Y:S10]  /*9550*/  BRA `(.L_x_167) ;  /* 0x0000000000087947 */ /* 0x000ff40003800000 */
.L_x_166:
[----:B------:R-:W-:Y:S02]  /*9560*/  LOP3.LUT R45, R41, 0x80000, RZ, 0xfc, !PT ;  /* 0x00080000292d7812 */ /* 0x000fe400078efcff */
[----:B------:R-:W-:-:S07]  /*9570*/  MOV R44, R40 ;  /* 0x00000028002c7202 */ /* 0x000fce0000000f00 */
.L_x_167:
[----:B------:R-:W-:Y:S05]  /*9580*/  BSYNC.RECONVERGENT B3 ;  /* 0x0000000000037941 */ /* 0x000fea0003800200 */
.L_x_165:
[----:B------:R-:W-:Y:S01]  /*9590*/  IMAD.MOV.U32 R51, RZ, RZ, 0x0 ;  /* 0x00000000ff337424 */ /* 0x000fe200078e00ff */
[----:B------:R-:W-:Y:S01]  /*95a0*/  MOV R41, R45 ;  /* 0x0000002d00297202 */ /* 0x000fe20000000f00 */
[----:B------:R-:W-:Y:S02]  /*95b0*/  IMAD.MOV.U32 R40, RZ, RZ, R44 ;  /* 0x000000ffff287224 */ /* 0x000fe400078e002c */
[----:B------:R-:W-:Y:S05]  /*95c0*/  RET.REL.NODEC R50 `(_Z6updatePfiPA2_fiiS_f) ;  /* 0xffffff68328c7950 */ /* 0x000fea0003c3ffff */
        .weak           $__internal_1_$__cuda_sm20_rcp_rn_f32_slowpath
        .type           $__internal_1_$__cuda_sm20_rcp_rn_f32_slowpath,@function
        .size           $__internal_1_$__cuda_sm20_rcp_rn_f32_slowpath,($__internal_2_$__cuda_sm20_sqrt_rn_f32_slowpath - $__internal_1_$__cuda_sm20_rcp_rn_f32_slowpath)
$__internal_1_$__cuda_sm20_rcp_rn_f32_slowpath:
[----:B------:R-:W-:Y:S01]  /*95d0*/  SHF.L.U32 R12, R56, 0x1, RZ ;  /* 0x00000001380c7819 */ /* 0x000fe200000006ff */
[----:B------:R-:W-:Y:S01]  /*95e0*/  BSSY.RECONVERGENT B3, `(.L_x_169) ;  /* 0x0000031000037945 */ /* 0x000fe20003800200 */
[----:B------:R-:W-:Y:S02]  /*95f0*/  IMAD.MOV.U32 R9, RZ, RZ, R56 ;  /* 0x000000ffff097224 */ /* 0x000fe400078e0038 */
[----:B------:R-:W-:-:S04]  /*9600*/  SHF.R.U32.HI R12, RZ, 0x18, R12 ;  /* 0x00000018ff0c7819 */ /* 0x000fc8000001160c */
[----:B------:R-:W-:-:S13]  /*9610*/  ISETP.NE.U32.AND P0, PT, R12, RZ, PT ;  /* 0x000000ff0c00720c */ /* 0x000fda0003f05070 */
[----:B------:R-:W-:Y:S05]  /*9620*/  @P0 BRA `(.L_x_170) ;  /* 0x0000000000280947 */ /* 0x000fea0003800000 */
[----:B------:R-:W-:-:S04]  /*9630*/  SHF.L.U32 R12, R9, 0x1, RZ ;  /* 0x00000001090c7819 */ /* 0x000fc800000006ff */
[----:B------:R-:W-:-:S13]  /*9640*/  ISETP.NE.AND P0, PT, R12, RZ, PT ;  /* 0x000000ff0c00720c */ /* 0x000fda0003f05270 */
[----:B------:R-:W-:Y:S01]  /*9650*/  @P0 FFMA R55, R9, 1.84467440737095516160e+19, RZ ;  /* 0x5f80000009370823 */ /* 0x000fe200000000ff */
[----:B------:R-:W-:Y:S08]  /*9660*/  @!P0 MUFU.RCP R13, R9 ;  /* 0x00000009000d8308 */ /* 0x000ff00000001000 */
[----:B------:R-:W0:Y:S02]  /*9670*/  @P0 MUFU.RCP R12, R55 ;  /* 0x00000037000c0308 */ /* 0x000e240000001000 */
[----:B0-----:R-:W-:-:S04]  /*9680*/  @P0 FFMA R56, R55, R12, -1 ;  /* 0xbf80000037380423 */ /* 0x001fc8000000000c */
[----:B------:R-:W-:-:S04]  /*9690*/  @P0 FADD.FTZ R57, -R56, -RZ ;  /* 0x800000ff38390221 */ /* 0x000fc80000010100 */
[----:B------:R-:W-:-:S04]  /*96a0*/  @P0 FFMA R12, R12, R57, R12 ;  /* 0x000000390c0c0223 */ /* 0x000fc8000000000c */
[----:B------:R-:W-:Y:S01]  /*96b0*/  @P0 FFMA R13, R12, 1.84467440737095516160e+19, RZ ;  /* 0x5f8000000c0d0823 */ /* 0x000fe200000000ff */
[----:B------:R-:W-:Y:S06]  /*96c0*/  BRA `(.L_x_171) ;  /* 0x0000000000887947 */ /* 0x000fec0003800000 */
.L_x_170:
[----:B------:R-:W-:-:S05]  /*96d0*/  VIADD R59, R12, 0xffffff03 ;  /* 0xffffff030c3b7836 */ /* 0x000fca0000000000 */
[----:B------:R-:W-:-:S13]  /*96e0*/  ISETP.GT.U32.AND P0, PT, R59, 0x1, PT ;  /* 0x000000013b00780c */ /* 0x000fda0003f04070 */
[----:B------:R-:W-:Y:S05]  /*96f0*/  @P0 BRA `(.L_x_172) ;  /* 0x0000000000780947 */ /* 0x000fea0003800000 */
[----:B------:R-:W-:Y:S01]  /*9700*/  LOP3.LUT R13, R9, 0x7fffff, RZ, 0xc0, !PT ;  /* 0x007fffff090d7812 */ /* 0x000fe200078ec0ff */
[----:B------:R-:W-:-:S03]  /*9710*/  VIADD R12, R12, 0xffffff04 ;  /* 0xffffff040c0c7836 */ /* 0x000fc60000000000 */
[----:B------:R-:W-:-:S04]  /*9720*/  LOP3.LUT R13, R13, 0x3f800000, RZ, 0xfc, !PT ;  /* 0x3f8000000d0d7812 */ /* 0x000fc800078efcff */
[----:B------:R-:W0:Y:S02]  /*9730*/  MUFU.RCP R56, R13 ;  /* 0x0000000d00387308 */ /* 0x000e240000001000 */
[----:B0-----:R-:W-:-:S04]  /*9740*/  FFMA R55, R13, R56, -1 ;  /* 0xbf8000000d377423 */ /* 0x001fc80000000038 */
[----:B------:R-:W-:-:S04]  /*9750*/  FADD.FTZ R55, -R55, -RZ ;  /* 0x800000ff37377221 */ /* 0x000fc80000010100 */
[CCC-:B------:R-:W-:Y:S01]  /*9760*/  FFMA.RM R57, R56.reuse, R55.reuse, R56.reuse ;  /* 0x0000003738397223 */ /* 0x1c0fe20000004038 */
[----:B------:R-:W-:-:S05]  /*9770*/  FFMA.RP R56, R56, R55, R56 ;  /* 0x0000003738387223 */ /* 0x000fca0000008038 */
[C---:B------:R-:W-:Y:S01]  /*9780*/  FSETP.NEU.FTZ.AND P0, PT, R57.reuse, R56, PT ;  /* 0x000000383900720b */ /* 0x040fe20003f1d000 */
[----:B------:R-:W-:Y:S01]  /*9790*/  HFMA2 R56, -RZ, RZ, 0, 1.78813934326171875e-07 ;  /* 0x00000003ff387431 */ /* 0x000fe200000001ff */
[----:B------:R-:W-:Y:S02]  /*97a0*/  LOP3.LUT R57, R57, 0x7fffff, RZ, 0xc0, !PT ;  /* 0x007fffff39397812 */ /* 0x000fe400078ec0ff */
[----:B------:R-:W-:Y:S02]  /*97b0*/  SEL R55, RZ, 0xffffffff, !P0 ;  /* 0xffffffffff377807 */ /* 0x000fe40004000000 */
[----:B------:R-:W-:-:S03]  /*97c0*/  LOP3.LUT R57, R57, 0x800000, RZ, 0xfc, !PT ;  /* 0x0080000039397812 */ /* 0x000fc600078efcff */
[----:B------:R-:W-:Y:S01]  /*97d0*/  IMAD.MOV R58, RZ, RZ, -R55 ;  /* 0x000000ffff3a7224 */ /* 0x000fe200078e0a37 */
[--C-:B------:R-:W-:Y:S02]  /*97e0*/  SHF.R.U32.HI R12, RZ, R12, R57.reuse ;  /* 0x0000000cff0c7219 */ /* 0x100fe40000011639 */
[-C--:B------:R-:W-:Y:S02]  /*97f0*/  SHF.L.U32 R56, R56, R59.reuse, RZ ;  /* 0x0000003b38387219 */ /* 0x080fe400000006ff */
[----:B------:R-:W-:Y:S02]  /*9800*/  LOP3.LUT P1, RZ, R58, R59, R57, 0xf8, !PT ;  /* 0x0000003b3aff7212 */ /* 0x000fe4000782f839 */
[----:B------:R-:W-:-:S04]  /*9810*/  LOP3.LUT R56, R56, R57, RZ, 0xc0, !PT ;  /* 0x0000003938387212 */ /* 0x000fc800078ec0ff */
[----:B------:R-:W-:-:S04]  /*9820*/  SHF.R.U32.HI R56, RZ, R59, R56 ;  /* 0x0000003bff387219 */ /* 0x000fc80000011638 */
[C---:B------:R-:W-:Y:S02]  /*9830*/  LOP3.LUT P0, RZ, R56.reuse, 0x1, RZ, 0xc0, !PT ;  /* 0x0000000138ff7812 */ /* 0x040fe4000780c0ff */
[----:B------:R-:W-:-:S04]  /*9840*/  LOP3.LUT P2, RZ, R56, 0x2, RZ, 0xc0, !PT ;  /* 0x0000000238ff7812 */ /* 0x000fc8000784c0ff */
[----:B------:R-:W-:Y:S02]  /*9850*/  PLOP3.LUT P0, PT, P0, P1, P2, 0xe0, 0x0 ;  /* 0x000000000000781c */ /* 0x000fe40000703c20 */
[----:B------:R-:W-:Y:S02]  /*9860*/  LOP3.LUT P1, RZ, R9, 0x7fffff, RZ, 0xc0, !PT ;  /* 0x007fffff09ff7812 */ /* 0x000fe4000782c0ff */
[----:B------:R-:W-:-:S04]  /*9870*/  SEL R13, RZ, 0x1, !P0 ;  /* 0x00000001ff0d7807 */ /* 0x000fc80004000000 */
[----:B------:R-:W-:-:S04]  /*9880*/  IADD3 R13, PT, PT, -R13, RZ, RZ ;  /* 0x000000ff0d0d7210 */ /* 0x000fc80007ffe1ff */
[----:B------:R-:W-:-:S13]  /*9890*/  ISETP.GE.AND P0, PT, R13, RZ, PT ;  /* 0x000000ff0d00720c */ /* 0x000fda0003f06270 */
[----:B------:R-:W-:-:S05]  /*98a0*/  @!P0 IADD3 R12, PT, PT, R12, 0x1, RZ ;  /* 0x000000010c0c8810 */ /* 0x000fca0007ffe0ff */
[----:B------:R-:W-:-:S05]  /*98b0*/  @!P1 IMAD.SHL.U32 R12, R12, 0x2, RZ ;  /* 0x000000020c0c9824 */ /* 0x000fca00078e00ff */
[----:B------:R-:W-:Y:S01]  /*98c0*/  LOP3.LUT R13, R12, 0x80000000, R9, 0xf8, !PT ;  /* 0x800000000c0d7812 */ /* 0x000fe200078ef809 */
[----:B------:R-:W-:Y:S06]  /*98d0*/  BRA `(.L_x_171) ;  /* 0x0000000000047947 */ /* 0x000fec0003800000 */
.L_x_172:
[----:B------:R0:W1:Y:S02]  /*98e0*/  MUFU.RCP R13, R9 ;  /* 0x00000009000d7308 */ /* 0x0000640000001000 */
.L_x_171:
[----:B------:R-:W-:Y:S05]  /*98f0*/  BSYNC.RECONVERGENT B3 ;  /* 0x0000000000037941 */ /* 0x000fea0003800200 */
.L_x_169:
[----:B01----:R-:W-:Y:S01]  /*9900*/  MOV R9, R13 ;  /* 0x0000000d00097202 */ /* 0x003fe20000000f00 */
[----:B------:R-:W-:Y:S02]  /*9910*/  HFMA2 R13, -RZ, RZ, 0, 0 ;  /* 0x00000000ff0d7431 */ /* 0x000fe400000001ff */
[----:B------:R-:W-:-:S04]  /*9920*/  IMAD.MOV.U32 R12, RZ, RZ, R54 ;  /* 0x000000ffff0c7224 */ /* 0x000fc800078e0036 */
[----:B------:R-:W-:Y:S05]  /*9930*/  RET.REL.NODEC R12 `(_Z6updatePfiPA2_fiiS_f) ;  /* 0xffffff640cb07950 */ /* 0x000fea0003c3ffff */
        .weak           $__internal_2_$__cuda_sm20_sqrt_rn_f32_slowpath
        .type           $__internal_2_$__cuda_sm20_sqrt_rn_f32_slowpath,@function
        .size           $__internal_2_$__cuda_sm20_sqrt_rn_f32_slowpath,(.L_x_177 - $__internal_2_$__cuda_sm20_sqrt_rn_f32_slowpath)
$__internal_2_$__cuda_sm20_sqrt_rn_f32_slowpath:
[----:B------:R-:W-:-:S13]  /*9940*/  LOP3.LUT P2, RZ, R40, 0x7fffffff, RZ, 0xc0, !PT ;  /* 0x7fffffff28ff7812 */ /* 0x000fda000784c0ff */
[----:B------:R-:W-:Y:S01]  /*9950*/  @!P2 IMAD.MOV.U32 R41, RZ, RZ, R40 ;  /* 0x000000ffff29a224 */ /* 0x000fe200078e0028 */
[----:B------:R-:W-:Y:S06]  /*9960*/  @!P2 BRA `(.L_x_173) ;  /* 0x000000000040a947 */ /* 0x000fec0003800000 */
[----:B------:R-:W-:-:S13]  /*9970*/  FSETP.GEU.FTZ.AND P2, PT, R40, RZ, PT ;  /* 0x000000ff2800720b */ /* 0x000fda0003f5e000 */
[----:B------:R-:W-:Y:S01]  /*9980*/  @!P2 MOV R41, 0x7fffffff ;  /* 0x7fffffff0029a802 */ /* 0x000fe20000000f00 */
[----:B------:R-:W-:Y:S06]  /*9990*/  @!P2 BRA `(.L_x_173) ;  /* 0x000000000034a947 */ /* 0x000fec0003800000 */
[----:B------:R-:W-:-:S13]  /*99a0*/  FSETP.GTU.FTZ.AND P2, PT, |R40|, +INF , PT ;  /* 0x7f8000002800780b */ /* 0x000fda0003f5c200 */
[----:B------:R-:W-:Y:S01]  /*99b0*/  @P2 FADD.FTZ R41, R40, 1 ;  /* 0x3f80000028292421 */ /* 0x000fe20000010000 */
[----:B------:R-:W-:Y:S06]  /*99c0*/  @P2 BRA `(.L_x_173) ;  /* 0x0000000000282947 */ /* 0x000fec0003800000 */
[----:B------:R-:W-:-:S13]  /*99d0*/  FSETP.NEU.FTZ.AND P2, PT, |R40|, +INF , PT ;  /* 0x7f8000002800780b */ /* 0x000fda0003f5d200 */
[----:B------:R-:W-:-:S04]  /*99e0*/  @P2 FFMA R42, R40, 1.84467440737095516160e+19, RZ ;  /* 0x5f800000282a2823 */ /* 0x000fc800000000ff */
[----:B------:R-:W0:Y:S02]  /*99f0*/  @P2 MUFU.RSQ R41, R42 ;  /* 0x0000002a00292308 */ /* 0x000e240000001400 */
[----:B0-----:R-:W-:Y:S01]  /*9a00*/  @P2 FMUL.FTZ R43, R42, R41 ;  /* 0x000000292a2b2220 */ /* 0x001fe20000410000 */
[----:B------:R-:W-:Y:S01]  /*9a10*/  @P2 FMUL.FTZ R45, R41, 0.5 ;  /* 0x3f000000292d2820 */ /* 0x000fe20000410000 */
[----:B------:R-:W-:Y:S02]  /*9a20*/  @!P2 IMAD.MOV.U32 R41, RZ, RZ, R40 ;  /* 0x000000ffff29a224 */ /* 0x000fe400078e0028 */
[----:B------:R-:W-:-:S04]  /*9a30*/  @P2 FADD.FTZ R44, -R43, -RZ ;  /* 0x800000ff2b2c2221 */ /* 0x000fc80000010100 */
[----:B------:R-:W-:-:S04]  /*9a40*/  @P2 FFMA R44, R43, R44, R42 ;  /* 0x0000002c2b2c2223 */ /* 0x000fc8000000002a */
[----:B------:R-:W-:-:S04]  /*9a50*/  @P2 FFMA R44, R44, R45, R43 ;  /* 0x0000002d2c2c2223 */ /* 0x000fc8000000002b */
[----:B------:R-:W-:-:S07]  /*9a60*/  @P2 FMUL.FTZ R41, R44, 2.3283064365386962891e-10 ;  /* 0x2f8000002c292820 */ /* 0x000fce0000410000 */
.L_x_173:
[----:B------:R-:W-:Y:S01]  /*9a70*/  MOV R42, R41 ;  /* 0x00000029002a7202 */ /* 0x000fe20000000f00 */
[----:B------:R-:W-:Y:S02]  /*9a80*/  HFMA2 R41, -RZ, RZ, 0, 0 ;  /* 0x00000000ff297431 */ /* 0x000fe400000001ff */
[----:B------:R-:W-:-:S04]  /*9a90*/  IMAD.MOV.U32 R40, RZ, RZ, R46 ;  /* 0x000000ffff287224 */ /* 0x000fc800078e002e */
[----:B------:R-:W-:Y:S05]  /*9aa0*/  RET.REL.NODEC R40 `(_Z6updatePfiPA2_fiiS_f) ;  /* 0xffffff6428547950 */ /* 0x000fea0003c3ffff */
.L_x_174:
[----:B------:R-:W-:-:S00]  /*9ab0*/  BRA `(.L_x_174) ;  /* 0xfffffffc00fc7947 */ /* 0x000fc0000383ffff */
[----:B------:R-:W-:-:S00]  /*9ac0*/  NOP ;  /* 0x0000000000007918 */ /* 0x000fc00000000000 */
        /* <DEDUP_REMOVED lines=11> */
.L_x_177:


//--------------------- .nv.global.init           --------------------------
	.section	.nv.global.init,"aw",@progbits
.nv.global.init:
	.type		$str$1,@object
	.size		$str$1,($str$2 - $str$1)
$str$1:
        /*0000*/ 	.byte	0x25, 0x66, 0x0a, 0x00
	.type		$str$2,@object
	.size		$str$2,($str$5 - $str$2)
$str$2:
        /*0004*/ 	.byte	0x3d, 0x3d, 0x3d, 0x3d, 0x3d, 0x0a, 0x00
	.type		$str$5,@object
	.size		$str$5,($str$4 - $str$5)
$str$5:
        /*000b*/ 	.byte	0x25, 0x64, 0x20, 0x25, 0x64, 0x0a, 0x00
	.type		$str$4,@object
	.size		$str$4,($str$3 - $str$4)
$str$4:
        /*0012*/ 	.byte	0x43, 0x6f, 0x73, 0x74, 0x3a, 0x20, 0x25, 0x66, 0x0a, 0x00
	.type		$str$3,@object
	.size		$str$3,($str - $str$3)
$str$3:
        /*001c*/ 	.byte	0x3d, 0x3d, 0x3d, 0x41, 0x46, 0x54, 0x45, 0x52, 0x3d, 0x3d, 0x3d, 0x0a, 0x00
	.type		$str,@object
	.size		$str,(.L_0 - $str)
$str:
        /*0029*/ 	.byte	0x3d, 0x3d, 0x3d, 0x42, 0x45, 0x46, 0x4f, 0x52, 0x45, 0x3d, 0x3d, 0x3d, 0x20, 0x25, 0x64, 0x20
        /*0039*/ 	.byte	0x25, 0x64, 0x0a, 0x00
.L_0:


//--------------------- .nv.shared.reserved.0     --------------------------
	.section	.nv.shared.reserved.0,"aw",@nobits
	.weak		__nv_reservedSMEM_offset_0_alias
	.size		__nv_reservedSMEM_offset_0_alias, 0, 64
	.other		__nv_reservedSMEM_offset_0_alias,@"STO_CUDA_RESERVED_SHARED STV_DEFAULT"
__nv_reservedSMEM_offset_0_alias:
	.zero		0
	.zero		64


//--------------------- .nv.constant0._Z6updatePfiPA2_fiiS_f --------------------------
	.section	.nv.constant0._Z6updatePfiPA2_fiiS_f,"a",@progbits
	.sectionflags	@""
	.align	4
.nv.constant0._Z6updatePfiPA2_fiiS_f:
	.zero		940


//--------------------- SYMBOLS --------------------------

	.type		.nv.reservedSmem.offset0,@object
	.size		.nv.reservedSmem.offset0,0x4
	.type		vprintf,@function
	.type		malloc,@function
	.type		free,@function
